//
// Generated by NVIDIA NVVM Compiler
//
// Compiler Build ID: CL-36424714
// Cuda compilation tools, release 13.0, V13.0.88
// Based on NVVM 20.0.0
//

.version 9.0
.target sm_100
.address_size 64

	// .globl	_Z13factorAKernelPiPfS0_S0_S0_S0_iiiii

.visible .entry _Z13factorAKernelPiPfS0_S0_S0_S0_iiiii(
	.param .u64 .ptr .align 1 _Z13factorAKernelPiPfS0_S0_S0_S0_iiiii_param_0,
	.param .u64 .ptr .align 1 _Z13factorAKernelPiPfS0_S0_S0_S0_iiiii_param_1,
	.param .u64 .ptr .align 1 _Z13factorAKernelPiPfS0_S0_S0_S0_iiiii_param_2,
	.param .u64 .ptr .align 1 _Z13factorAKernelPiPfS0_S0_S0_S0_iiiii_param_3,
	.param .u64 .ptr .align 1 _Z13factorAKernelPiPfS0_S0_S0_S0_iiiii_param_4,
	.param .u64 .ptr .align 1 _Z13factorAKernelPiPfS0_S0_S0_S0_iiiii_param_5,
	.param .u32 _Z13factorAKernelPiPfS0_S0_S0_S0_iiiii_param_6,
	.param .u32 _Z13factorAKernelPiPfS0_S0_S0_S0_iiiii_param_7,
	.param .u32 _Z13factorAKernelPiPfS0_S0_S0_S0_iiiii_param_8,
	.param .u32 _Z13factorAKernelPiPfS0_S0_S0_S0_iiiii_param_9,
	.param .u32 _Z13factorAKernelPiPfS0_S0_S0_S0_iiiii_param_10
)
{
	.reg .pred 	%p<18>;
	.reg .b32 	%r<116>;
	.reg .b32 	%f<216>;
	.reg .b64 	%rd<96>;

	ld.param.u64 	%rd13, [_Z13factorAKernelPiPfS0_S0_S0_S0_iiiii_param_0];
	ld.param.u64 	%rd14, [_Z13factorAKernelPiPfS0_S0_S0_S0_iiiii_param_1];
	ld.param.u64 	%rd15, [_Z13factorAKernelPiPfS0_S0_S0_S0_iiiii_param_2];
	ld.param.u64 	%rd16, [_Z13factorAKernelPiPfS0_S0_S0_S0_iiiii_param_3];
	ld.param.u64 	%rd17, [_Z13factorAKernelPiPfS0_S0_S0_S0_iiiii_param_4];
	ld.param.u64 	%rd12, [_Z13factorAKernelPiPfS0_S0_S0_S0_iiiii_param_5];
	ld.param.u32 	%r40, [_Z13factorAKernelPiPfS0_S0_S0_S0_iiiii_param_6];
	ld.param.u32 	%r104, [_Z13factorAKernelPiPfS0_S0_S0_S0_iiiii_param_9];
	ld.param.u32 	%r39, [_Z13factorAKernelPiPfS0_S0_S0_S0_iiiii_param_10];
	cvta.to.global.u64 	%rd1, %rd17;
	cvta.to.global.u64 	%rd2, %rd16;
	cvta.to.global.u64 	%rd3, %rd14;
	cvta.to.global.u64 	%rd4, %rd15;
	cvta.to.global.u64 	%rd18, %rd13;
	mov.u32 	%r41, %ctaid.y;
	mov.u32 	%r42, %ntid.y;
	mov.u32 	%r43, %tid.y;
	mad.lo.s32 	%r1, %r41, %r42, %r43;
	mov.u32 	%r44, %ctaid.x;
	mov.u32 	%r45, %ntid.x;
	mov.u32 	%r46, %tid.x;
	mad.lo.s32 	%r2, %r44, %r45, %r46;
	mul.wide.u32 	%rd19, %r1, 4;
	add.s64 	%rd5, %rd18, %rd19;
	ld.global.u32 	%r3, [%rd5];
	add.s32 	%r47, %r1, 1;
	setp.ge.s32 	%p1, %r47, %r40;
	@%p1 bra 	$L__BB0_2;
	ld.global.u32 	%r104, [%rd5+4];
$L__BB0_2:
	add.s32 	%r114, %r3, 2;
	setp.ge.s32 	%p2, %r114, %r104;
	mov.f32 	%f215, 0f3F800000;
	@%p2 bra 	$L__BB0_26;
	setp.lt.s32 	%p3, %r39, 1;
	mul.lo.s32 	%r7, %r39, %r1;
	@%p3 bra 	$L__BB0_17;
	and.b32  	%r8, %r39, 7;
	and.b32  	%r9, %r39, 3;
	and.b32  	%r10, %r39, 2147483640;
	and.b32  	%r11, %r39, 1;
	neg.s32 	%r12, %r10;
	cvt.u64.u32 	%rd6, %r7;
	mul.wide.u32 	%rd54, %r7, 4;
	add.s64 	%rd55, %rd54, %rd4;
	add.s64 	%rd7, %rd55, 16;
	add.s64 	%rd8, %rd2, 16;
	mov.f32 	%f214, 0f3DCCCCCD;
	mov.f32 	%f213, %f214;
$L__BB0_5:
	setp.lt.u32 	%p10, %r39, 8;
	mul.wide.s32 	%rd56, %r114, 4;
	add.s64 	%rd9, %rd3, %rd56;
	ld.global.f32 	%f109, [%rd9+-8];
	cvt.rzi.s32.f32 	%r89, %f109;
	ld.global.f32 	%f110, [%rd9+-4];
	cvt.rzi.s32.f32 	%r90, %f110;
	mul.lo.s32 	%r14, %r89, %r39;
	mul.lo.s32 	%r15, %r90, %r39;
	mov.f32 	%f202, 0f00000000;
	mov.b32 	%r110, 0;
	@%p10 bra 	$L__BB0_8;
	mov.f32 	%f202, 0f00000000;
	mov.u32 	%r106, %r15;
	mov.u32 	%r107, %r14;
	mov.u64 	%rd95, %rd7;
	mov.u32 	%r108, %r12;
$L__BB0_7:
	.pragma "nounroll";
	mul.wide.s32 	%rd57, %r107, 4;
	add.s64 	%rd58, %rd8, %rd57;
	mul.wide.s32 	%rd59, %r106, 4;
	add.s64 	%rd60, %rd1, %rd59;
	ld.global.f32 	%f112, [%rd95+-16];
	ld.global.f32 	%f113, [%rd58+-16];
	mul.f32 	%f114, %f112, %f113;
	ld.global.f32 	%f115, [%rd60];
	fma.rn.f32 	%f116, %f114, %f115, %f202;
	ld.global.f32 	%f117, [%rd95+-12];
	ld.global.f32 	%f118, [%rd58+-12];
	mul.f32 	%f119, %f117, %f118;
	ld.global.f32 	%f120, [%rd60+4];
	fma.rn.f32 	%f121, %f119, %f120, %f116;
	ld.global.f32 	%f122, [%rd95+-8];
	ld.global.f32 	%f123, [%rd58+-8];
	mul.f32 	%f124, %f122, %f123;
	ld.global.f32 	%f125, [%rd60+8];
	fma.rn.f32 	%f126, %f124, %f125, %f121;
	ld.global.f32 	%f127, [%rd95+-4];
	ld.global.f32 	%f128, [%rd58+-4];
	mul.f32 	%f129, %f127, %f128;
	ld.global.f32 	%f130, [%rd60+12];
	fma.rn.f32 	%f131, %f129, %f130, %f126;
	ld.global.f32 	%f132, [%rd95];
	ld.global.f32 	%f133, [%rd58];
	mul.f32 	%f134, %f132, %f133;
	ld.global.f32 	%f135, [%rd60+16];
	fma.rn.f32 	%f136, %f134, %f135, %f131;
	ld.global.f32 	%f137, [%rd95+4];
	ld.global.f32 	%f138, [%rd58+4];
	mul.f32 	%f139, %f137, %f138;
	ld.global.f32 	%f140, [%rd60+20];
	fma.rn.f32 	%f141, %f139, %f140, %f136;
	ld.global.f32 	%f142, [%rd95+8];
	ld.global.f32 	%f143, [%rd58+8];
	mul.f32 	%f144, %f142, %f143;
	ld.global.f32 	%f145, [%rd60+24];
	fma.rn.f32 	%f146, %f144, %f145, %f141;
	ld.global.f32 	%f147, [%rd95+12];
	ld.global.f32 	%f148, [%rd58+12];
	mul.f32 	%f149, %f147, %f148;
	ld.global.f32 	%f150, [%rd60+28];
	fma.rn.f32 	%f202, %f149, %f150, %f146;
	add.s32 	%r108, %r108, 8;
	add.s64 	%rd95, %rd95, 32;
	add.s32 	%r107, %r107, 8;
	add.s32 	%r106, %r106, 8;
	setp.ne.s32 	%p11, %r108, 0;
	mov.u32 	%r110, %r10;
	@%p11 bra 	$L__BB0_7;
$L__BB0_8:
	setp.eq.s32 	%p12, %r8, 0;
	@%p12 bra 	$L__BB0_16;
	add.s32 	%r91, %r8, -1;
	setp.lt.u32 	%p13, %r91, 3;
	@%p13 bra 	$L__BB0_11;
	add.s32 	%r92, %r110, %r7;
	mul.wide.u32 	%rd61, %r92, 4;
	add.s64 	%rd62, %rd4, %rd61;
	ld.global.f32 	%f152, [%rd62];
	add.s32 	%r93, %r110, %r14;
	mul.wide.s32 	%rd63, %r93, 4;
	add.s64 	%rd64, %rd2, %rd63;
	ld.global.f32 	%f153, [%rd64];
	mul.f32 	%f154, %f152, %f153;
	add.s32 	%r94, %r110, %r15;
	mul.wide.s32 	%rd65, %r94, 4;
	add.s64 	%rd66, %rd1, %rd65;
	ld.global.f32 	%f155, [%rd66];
	fma.rn.f32 	%f156, %f154, %f155, %f202;
	cvt.u64.u32 	%rd67, %r110;
	add.s64 	%rd68, %rd67, %rd6;
	shl.b64 	%rd69, %rd68, 2;
	add.s64 	%rd70, %rd4, %rd69;
	ld.global.f32 	%f157, [%rd70+4];
	ld.global.f32 	%f158, [%rd64+4];
	mul.f32 	%f159, %f157, %f158;
	ld.global.f32 	%f160, [%rd66+4];
	fma.rn.f32 	%f161, %f159, %f160, %f156;
	ld.global.f32 	%f162, [%rd70+8];
	ld.global.f32 	%f163, [%rd64+8];
	mul.f32 	%f164, %f162, %f163;
	ld.global.f32 	%f165, [%rd66+8];
	fma.rn.f32 	%f166, %f164, %f165, %f161;
	ld.global.f32 	%f167, [%rd70+12];
	ld.global.f32 	%f168, [%rd64+12];
	mul.f32 	%f169, %f167, %f168;
	ld.global.f32 	%f170, [%rd66+12];
	fma.rn.f32 	%f202, %f169, %f170, %f166;
	add.s32 	%r110, %r110, 4;
$L__BB0_11:
	setp.eq.s32 	%p14, %r9, 0;
	@%p14 bra 	$L__BB0_16;
	setp.eq.s32 	%p15, %r9, 1;
	@%p15 bra 	$L__BB0_14;
	add.s32 	%r95, %r110, %r7;
	mul.wide.u32 	%rd71, %r95, 4;
	add.s64 	%rd72, %rd4, %rd71;
	ld.global.f32 	%f172, [%rd72];
	add.s32 	%r96, %r110, %r14;
	mul.wide.s32 	%rd73, %r96, 4;
	add.s64 	%rd74, %rd2, %rd73;
	ld.global.f32 	%f173, [%rd74];
	mul.f32 	%f174, %f172, %f173;
	add.s32 	%r97, %r110, %r15;
	mul.wide.s32 	%rd75, %r97, 4;
	add.s64 	%rd76, %rd1, %rd75;
	ld.global.f32 	%f175, [%rd76];
	fma.rn.f32 	%f176, %f174, %f175, %f202;
	cvt.u64.u32 	%rd77, %r110;
	add.s64 	%rd78, %rd77, %rd6;
	shl.b64 	%rd79, %rd78, 2;
	add.s64 	%rd80, %rd4, %rd79;
	ld.global.f32 	%f177, [%rd80+4];
	ld.global.f32 	%f178, [%rd74+4];
	mul.f32 	%f179, %f177, %f178;
	ld.global.f32 	%f180, [%rd76+4];
	fma.rn.f32 	%f202, %f179, %f180, %f176;
	add.s32 	%r110, %r110, 2;
$L__BB0_14:
	setp.eq.s32 	%p16, %r11, 0;
	@%p16 bra 	$L__BB0_16;
	add.s32 	%r98, %r110, %r7;
	mul.wide.u32 	%rd81, %r98, 4;
	add.s64 	%rd82, %rd4, %rd81;
	ld.global.f32 	%f181, [%rd82];
	add.s32 	%r99, %r110, %r14;
	mul.wide.s32 	%rd83, %r99, 4;
	add.s64 	%rd84, %rd2, %rd83;
	ld.global.f32 	%f182, [%rd84];
	mul.f32 	%f183, %f181, %f182;
	add.s32 	%r100, %r110, %r15;
	mul.wide.s32 	%rd85, %r100, 4;
	add.s64 	%rd86, %rd1, %rd85;
	ld.global.f32 	%f184, [%rd86];
	fma.rn.f32 	%f202, %f183, %f184, %f202;
$L__BB0_16:
	add.s32 	%r101, %r14, %r2;
	mul.wide.s32 	%rd87, %r101, 4;
	add.s64 	%rd88, %rd2, %rd87;
	ld.global.f32 	%f185, [%rd88];
	add.s32 	%r102, %r15, %r2;
	mul.wide.s32 	%rd89, %r102, 4;
	add.s64 	%rd90, %rd1, %rd89;
	ld.global.f32 	%f186, [%rd90];
	mul.f32 	%f187, %f185, %f186;
	ld.global.f32 	%f188, [%rd9];
	mul.f32 	%f189, %f187, %f188;
	div.rn.f32 	%f190, %f189, %f202;
	add.f32 	%f213, %f213, %f190;
	add.f32 	%f214, %f214, %f187;
	add.s32 	%r114, %r114, 3;
	setp.lt.s32 	%p17, %r114, %r104;
	@%p17 bra 	$L__BB0_5;
	bra.uni 	$L__BB0_25;
$L__BB0_17:
	add.s32 	%r48, %r3, 5;
	max.s32 	%r49, %r104, %r48;
	sub.s32 	%r50, %r49, %r3;
	add.s32 	%r51, %r50, -5;
	setp.ne.s32 	%p4, %r51, 0;
	selp.u32 	%r52, 1, 0, %p4;
	selp.s32 	%r53, -1, 0, %p4;
	add.s32 	%r54, %r51, %r53;
	mul.hi.u32 	%r55, %r54, -1431655765;
	shr.u32 	%r56, %r55, 1;
	add.s32 	%r28, %r56, %r52;
	add.s32 	%r29, %r28, 1;
	setp.lt.u32 	%p5, %r28, 3;
	mov.f32 	%f214, 0f3DCCCCCD;
	mov.f32 	%f213, %f214;
	@%p5 bra 	$L__BB0_20;
	and.b32  	%r30, %r29, 2147483644;
	mov.b32 	%r113, 0;
	mov.f32 	%f214, 0f3DCCCCCD;
$L__BB0_19:
	.pragma "nounroll";
	mul.wide.s32 	%rd20, %r114, 4;
	add.s64 	%rd21, %rd3, %rd20;
	ld.global.f32 	%f41, [%rd21+-4];
	cvt.rzi.s32.f32 	%r58, %f41;
	ld.global.f32 	%f42, [%rd21+-8];
	cvt.rzi.s32.f32 	%r59, %f42;
	mad.lo.s32 	%r60, %r59, %r39, %r2;
	mul.wide.s32 	%rd22, %r60, 4;
	add.s64 	%rd23, %rd2, %rd22;
	ld.global.f32 	%f43, [%rd23];
	mad.lo.s32 	%r61, %r58, %r39, %r2;
	mul.wide.s32 	%rd24, %r61, 4;
	add.s64 	%rd25, %rd1, %rd24;
	ld.global.f32 	%f44, [%rd25];
	mul.f32 	%f45, %f43, %f44;
	ld.global.f32 	%f46, [%rd21];
	mul.f32 	%f47, %f45, %f46;
	div.rn.f32 	%f48, %f47, 0f00000000;
	add.f32 	%f49, %f213, %f48;
	add.f32 	%f50, %f214, %f45;
	ld.global.f32 	%f51, [%rd21+8];
	cvt.rzi.s32.f32 	%r62, %f51;
	ld.global.f32 	%f52, [%rd21+4];
	cvt.rzi.s32.f32 	%r63, %f52;
	mad.lo.s32 	%r64, %r63, %r39, %r2;
	mul.wide.s32 	%rd26, %r64, 4;
	add.s64 	%rd27, %rd2, %rd26;
	ld.global.f32 	%f53, [%rd27];
	mad.lo.s32 	%r65, %r62, %r39, %r2;
	mul.wide.s32 	%rd28, %r65, 4;
	add.s64 	%rd29, %rd1, %rd28;
	ld.global.f32 	%f54, [%rd29];
	mul.f32 	%f55, %f53, %f54;
	ld.global.f32 	%f56, [%rd21+12];
	mul.f32 	%f57, %f55, %f56;
	div.rn.f32 	%f58, %f57, 0f00000000;
	add.f32 	%f59, %f49, %f58;
	add.f32 	%f60, %f50, %f55;
	ld.global.f32 	%f61, [%rd21+20];
	cvt.rzi.s32.f32 	%r66, %f61;
	ld.global.f32 	%f62, [%rd21+16];
	cvt.rzi.s32.f32 	%r67, %f62;
	mad.lo.s32 	%r68, %r67, %r39, %r2;
	mul.wide.s32 	%rd30, %r68, 4;
	add.s64 	%rd31, %rd2, %rd30;
	ld.global.f32 	%f63, [%rd31];
	mad.lo.s32 	%r69, %r66, %r39, %r2;
	mul.wide.s32 	%rd32, %r69, 4;
	add.s64 	%rd33, %rd1, %rd32;
	ld.global.f32 	%f64, [%rd33];
	mul.f32 	%f65, %f63, %f64;
	ld.global.f32 	%f66, [%rd21+24];
	mul.f32 	%f67, %f65, %f66;
	div.rn.f32 	%f68, %f67, 0f00000000;
	add.f32 	%f69, %f59, %f68;
	add.f32 	%f70, %f60, %f65;
	ld.global.f32 	%f71, [%rd21+32];
	cvt.rzi.s32.f32 	%r70, %f71;
	ld.global.f32 	%f72, [%rd21+28];
	cvt.rzi.s32.f32 	%r71, %f72;
	mad.lo.s32 	%r72, %r71, %r39, %r2;
	mul.wide.s32 	%rd34, %r72, 4;
	add.s64 	%rd35, %rd2, %rd34;
	ld.global.f32 	%f73, [%rd35];
	mad.lo.s32 	%r73, %r70, %r39, %r2;
	mul.wide.s32 	%rd36, %r73, 4;
	add.s64 	%rd37, %rd1, %rd36;
	ld.global.f32 	%f74, [%rd37];
	mul.f32 	%f75, %f73, %f74;
	ld.global.f32 	%f76, [%rd21+36];
	mul.f32 	%f77, %f75, %f76;
	div.rn.f32 	%f78, %f77, 0f00000000;
	add.f32 	%f213, %f69, %f78;
	add.f32 	%f214, %f70, %f75;
	add.s32 	%r114, %r114, 12;
	add.s32 	%r113, %r113, 4;
	setp.ne.s32 	%p6, %r113, %r30;
	@%p6 bra 	$L__BB0_19;
$L__BB0_20:
	and.b32  	%r74, %r29, 3;
	setp.eq.s32 	%p7, %r74, 0;
	@%p7 bra 	$L__BB0_25;
	setp.eq.s32 	%p8, %r74, 1;
	@%p8 bra 	$L__BB0_23;
	mul.wide.s32 	%rd38, %r114, 4;
	add.s64 	%rd39, %rd3, %rd38;
	ld.global.f32 	%f80, [%rd39+-4];
	cvt.rzi.s32.f32 	%r75, %f80;
	ld.global.f32 	%f81, [%rd39+-8];
	cvt.rzi.s32.f32 	%r76, %f81;
	mad.lo.s32 	%r77, %r76, %r39, %r2;
	mul.wide.s32 	%rd40, %r77, 4;
	add.s64 	%rd41, %rd2, %rd40;
	ld.global.f32 	%f82, [%rd41];
	mad.lo.s32 	%r78, %r75, %r39, %r2;
	mul.wide.s32 	%rd42, %r78, 4;
	add.s64 	%rd43, %rd1, %rd42;
	ld.global.f32 	%f83, [%rd43];
	mul.f32 	%f84, %f82, %f83;
	ld.global.f32 	%f85, [%rd39];
	mul.f32 	%f86, %f84, %f85;
	div.rn.f32 	%f87, %f86, 0f00000000;
	add.f32 	%f88, %f213, %f87;
	add.f32 	%f89, %f214, %f84;
	ld.global.f32 	%f90, [%rd39+8];
	cvt.rzi.s32.f32 	%r79, %f90;
	ld.global.f32 	%f91, [%rd39+4];
	cvt.rzi.s32.f32 	%r80, %f91;
	mad.lo.s32 	%r81, %r80, %r39, %r2;
	mul.wide.s32 	%rd44, %r81, 4;
	add.s64 	%rd45, %rd2, %rd44;
	ld.global.f32 	%f92, [%rd45];
	mad.lo.s32 	%r82, %r79, %r39, %r2;
	mul.wide.s32 	%rd46, %r82, 4;
	add.s64 	%rd47, %rd1, %rd46;
	ld.global.f32 	%f93, [%rd47];
	mul.f32 	%f94, %f92, %f93;
	ld.global.f32 	%f95, [%rd39+12];
	mul.f32 	%f96, %f94, %f95;
	div.rn.f32 	%f97, %f96, 0f00000000;
	add.f32 	%f213, %f88, %f97;
	add.f32 	%f214, %f89, %f94;
	add.s32 	%r114, %r114, 6;
$L__BB0_23:
	and.b32  	%r83, %r28, 1;
	setp.eq.b32 	%p9, %r83, 1;
	@%p9 bra 	$L__BB0_25;
	mul.wide.s32 	%rd48, %r114, 4;
	add.s64 	%rd49, %rd3, %rd48;
	ld.global.f32 	%f98, [%rd49+-4];
	cvt.rzi.s32.f32 	%r84, %f98;
	ld.global.f32 	%f99, [%rd49+-8];
	cvt.rzi.s32.f32 	%r85, %f99;
	mad.lo.s32 	%r86, %r85, %r39, %r2;
	mul.wide.s32 	%rd50, %r86, 4;
	add.s64 	%rd51, %rd2, %rd50;
	ld.global.f32 	%f100, [%rd51];
	mad.lo.s32 	%r87, %r84, %r39, %r2;
	mul.wide.s32 	%rd52, %r87, 4;
	add.s64 	%rd53, %rd1, %rd52;
	ld.global.f32 	%f101, [%rd53];
	mul.f32 	%f102, %f100, %f101;
	ld.global.f32 	%f103, [%rd49];
	mul.f32 	%f104, %f102, %f103;
	div.rn.f32 	%f105, %f104, 0f00000000;
	add.f32 	%f213, %f213, %f105;
	add.f32 	%f214, %f214, %f102;
$L__BB0_25:
	div.rn.f32 	%f215, %f213, %f214;
$L__BB0_26:
	cvta.to.global.u64 	%rd91, %rd12;
	mad.lo.s32 	%r103, %r39, %r1, %r2;
	mul.wide.s32 	%rd92, %r103, 4;
	add.s64 	%rd93, %rd4, %rd92;
	ld.global.f32 	%f191, [%rd93];
	mul.f32 	%f192, %f215, %f191;
	add.s64 	%rd94, %rd91, %rd92;
	st.global.f32 	[%rd94], %f192;
	ret;

}
	// .globl	_Z13factorBKernelPiPfS0_S0_S0_S0_iiiii
.visible .entry _Z13factorBKernelPiPfS0_S0_S0_S0_iiiii(
	.param .u64 .ptr .align 1 _Z13factorBKernelPiPfS0_S0_S0_S0_iiiii_param_0,
	.param .u64 .ptr .align 1 _Z13factorBKernelPiPfS0_S0_S0_S0_iiiii_param_1,
	.param .u64 .ptr .align 1 _Z13factorBKernelPiPfS0_S0_S0_S0_iiiii_param_2,
	.param .u64 .ptr .align 1 _Z13factorBKernelPiPfS0_S0_S0_S0_iiiii_param_3,
	.param .u64 .ptr .align 1 _Z13factorBKernelPiPfS0_S0_S0_S0_iiiii_param_4,
	.param .u64 .ptr .align 1 _Z13factorBKernelPiPfS0_S0_S0_S0_iiiii_param_5,
	.param .u32 _Z13factorBKernelPiPfS0_S0_S0_S0_iiiii_param_6,
	.param .u32 _Z13factorBKernelPiPfS0_S0_S0_S0_iiiii_param_7,
	.param .u32 _Z13factorBKernelPiPfS0_S0_S0_S0_iiiii_param_8,
	.param .u32 _Z13factorBKernelPiPfS0_S0_S0_S0_iiiii_param_9,
	.param .u32 _Z13factorBKernelPiPfS0_S0_S0_S0_iiiii_param_10
)
{
	.reg .pred 	%p<18>;
	.reg .b32 	%r<116>;
	.reg .b32 	%f<216>;
	.reg .b64 	%rd<96>;

	ld.param.u64 	%rd13, [_Z13factorBKernelPiPfS0_S0_S0_S0_iiiii_param_0];
	ld.param.u64 	%rd14, [_Z13factorBKernelPiPfS0_S0_S0_S0_iiiii_param_1];
	ld.param.u64 	%rd15, [_Z13factorBKernelPiPfS0_S0_S0_S0_iiiii_param_2];
	ld.param.u64 	%rd16, [_Z13factorBKernelPiPfS0_S0_S0_S0_iiiii_param_3];
	ld.param.u64 	%rd17, [_Z13factorBKernelPiPfS0_S0_S0_S0_iiiii_param_4];
	ld.param.u64 	%rd12, [_Z13factorBKernelPiPfS0_S0_S0_S0_iiiii_param_5];
	ld.param.u32 	%r40, [_Z13factorBKernelPiPfS0_S0_S0_S0_iiiii_param_7];
	ld.param.u32 	%r104, [_Z13factorBKernelPiPfS0_S0_S0_S0_iiiii_param_9];
	ld.param.u32 	%r39, [_Z13factorBKernelPiPfS0_S0_S0_S0_iiiii_param_10];
	cvta.to.global.u64 	%rd1, %rd17;
	cvta.to.global.u64 	%rd2, %rd15;
	cvta.to.global.u64 	%rd3, %rd14;
	cvta.to.global.u64 	%rd4, %rd16;
	cvta.to.global.u64 	%rd18, %rd13;
	mov.u32 	%r41, %ctaid.y;
	mov.u32 	%r42, %ntid.y;
	mov.u32 	%r43, %tid.y;
	mad.lo.s32 	%r1, %r41, %r42, %r43;
	mov.u32 	%r44, %ctaid.x;
	mov.u32 	%r45, %ntid.x;
	mov.u32 	%r46, %tid.x;
	mad.lo.s32 	%r2, %r44, %r45, %r46;
	mul.wide.u32 	%rd19, %r1, 4;
	add.s64 	%rd5, %rd18, %rd19;
	ld.global.u32 	%r3, [%rd5];
	add.s32 	%r47, %r1, 1;
	setp.ge.s32 	%p1, %r47, %r40;
	@%p1 bra 	$L__BB1_2;
	ld.global.u32 	%r104, [%rd5+4];
$L__BB1_2:
	add.s32 	%r114, %r3, 2;
	setp.ge.s32 	%p2, %r114, %r104;
	mov.f32 	%f215, 0f3F800000;
	@%p2 bra 	$L__BB1_26;
	setp.lt.s32 	%p3, %r39, 1;
	mul.lo.s32 	%r7, %r39, %r1;
	@%p3 bra 	$L__BB1_17;
	and.b32  	%r8, %r39, 7;
	and.b32  	%r9, %r39, 3;
	and.b32  	%r10, %r39, 2147483640;
	and.b32  	%r11, %r39, 1;
	neg.s32 	%r12, %r10;
	add.s64 	%rd6, %rd2, 16;
	cvt.u64.u32 	%rd7, %r7;
	mul.wide.u32 	%rd54, %r7, 4;
	add.s64 	%rd55, %rd54, %rd4;
	add.s64 	%rd8, %rd55, 16;
	mov.f32 	%f214, 0f3DCCCCCD;
	mov.f32 	%f213, %f214;
$L__BB1_5:
	setp.lt.u32 	%p10, %r39, 8;
	mul.wide.s32 	%rd56, %r114, 4;
	add.s64 	%rd9, %rd3, %rd56;
	ld.global.f32 	%f109, [%rd9+-8];
	cvt.rzi.s32.f32 	%r89, %f109;
	ld.global.f32 	%f110, [%rd9+-4];
	cvt.rzi.s32.f32 	%r90, %f110;
	mul.lo.s32 	%r14, %r90, %r39;
	mul.lo.s32 	%r15, %r89, %r39;
	mov.f32 	%f202, 0f00000000;
	mov.b32 	%r110, 0;
	@%p10 bra 	$L__BB1_8;
	mov.f32 	%f202, 0f00000000;
	mov.u32 	%r106, %r15;
	mov.u64 	%rd95, %rd8;
	mov.u32 	%r107, %r14;
	mov.u32 	%r108, %r12;
$L__BB1_7:
	.pragma "nounroll";
	mul.wide.s32 	%rd57, %r107, 4;
	add.s64 	%rd58, %rd6, %rd57;
	mul.wide.s32 	%rd59, %r106, 4;
	add.s64 	%rd60, %rd1, %rd59;
	ld.global.f32 	%f112, [%rd58+-16];
	ld.global.f32 	%f113, [%rd95+-16];
	mul.f32 	%f114, %f112, %f113;
	ld.global.f32 	%f115, [%rd60];
	fma.rn.f32 	%f116, %f114, %f115, %f202;
	ld.global.f32 	%f117, [%rd58+-12];
	ld.global.f32 	%f118, [%rd95+-12];
	mul.f32 	%f119, %f117, %f118;
	ld.global.f32 	%f120, [%rd60+4];
	fma.rn.f32 	%f121, %f119, %f120, %f116;
	ld.global.f32 	%f122, [%rd58+-8];
	ld.global.f32 	%f123, [%rd95+-8];
	mul.f32 	%f124, %f122, %f123;
	ld.global.f32 	%f125, [%rd60+8];
	fma.rn.f32 	%f126, %f124, %f125, %f121;
	ld.global.f32 	%f127, [%rd58+-4];
	ld.global.f32 	%f128, [%rd95+-4];
	mul.f32 	%f129, %f127, %f128;
	ld.global.f32 	%f130, [%rd60+12];
	fma.rn.f32 	%f131, %f129, %f130, %f126;
	ld.global.f32 	%f132, [%rd58];
	ld.global.f32 	%f133, [%rd95];
	mul.f32 	%f134, %f132, %f133;
	ld.global.f32 	%f135, [%rd60+16];
	fma.rn.f32 	%f136, %f134, %f135, %f131;
	ld.global.f32 	%f137, [%rd58+4];
	ld.global.f32 	%f138, [%rd95+4];
	mul.f32 	%f139, %f137, %f138;
	ld.global.f32 	%f140, [%rd60+20];
	fma.rn.f32 	%f141, %f139, %f140, %f136;
	ld.global.f32 	%f142, [%rd58+8];
	ld.global.f32 	%f143, [%rd95+8];
	mul.f32 	%f144, %f142, %f143;
	ld.global.f32 	%f145, [%rd60+24];
	fma.rn.f32 	%f146, %f144, %f145, %f141;
	ld.global.f32 	%f147, [%rd58+12];
	ld.global.f32 	%f148, [%rd95+12];
	mul.f32 	%f149, %f147, %f148;
	ld.global.f32 	%f150, [%rd60+28];
	fma.rn.f32 	%f202, %f149, %f150, %f146;
	add.s32 	%r108, %r108, 8;
	add.s32 	%r107, %r107, 8;
	add.s64 	%rd95, %rd95, 32;
	add.s32 	%r106, %r106, 8;
	setp.ne.s32 	%p11, %r108, 0;
	mov.u32 	%r110, %r10;
	@%p11 bra 	$L__BB1_7;
$L__BB1_8:
	setp.eq.s32 	%p12, %r8, 0;
	@%p12 bra 	$L__BB1_16;
	add.s32 	%r91, %r8, -1;
	setp.lt.u32 	%p13, %r91, 3;
	@%p13 bra 	$L__BB1_11;
	add.s32 	%r92, %r110, %r14;
	mul.wide.s32 	%rd61, %r92, 4;
	add.s64 	%rd62, %rd2, %rd61;
	ld.global.f32 	%f152, [%rd62];
	add.s32 	%r93, %r110, %r7;
	mul.wide.u32 	%rd63, %r93, 4;
	add.s64 	%rd64, %rd4, %rd63;
	ld.global.f32 	%f153, [%rd64];
	mul.f32 	%f154, %f152, %f153;
	add.s32 	%r94, %r110, %r15;
	mul.wide.s32 	%rd65, %r94, 4;
	add.s64 	%rd66, %rd1, %rd65;
	ld.global.f32 	%f155, [%rd66];
	fma.rn.f32 	%f156, %f154, %f155, %f202;
	ld.global.f32 	%f157, [%rd62+4];
	cvt.u64.u32 	%rd67, %r110;
	add.s64 	%rd68, %rd67, %rd7;
	shl.b64 	%rd69, %rd68, 2;
	add.s64 	%rd70, %rd4, %rd69;
	ld.global.f32 	%f158, [%rd70+4];
	mul.f32 	%f159, %f157, %f158;
	ld.global.f32 	%f160, [%rd66+4];
	fma.rn.f32 	%f161, %f159, %f160, %f156;
	ld.global.f32 	%f162, [%rd62+8];
	ld.global.f32 	%f163, [%rd70+8];
	mul.f32 	%f164, %f162, %f163;
	ld.global.f32 	%f165, [%rd66+8];
	fma.rn.f32 	%f166, %f164, %f165, %f161;
	ld.global.f32 	%f167, [%rd62+12];
	ld.global.f32 	%f168, [%rd70+12];
	mul.f32 	%f169, %f167, %f168;
	ld.global.f32 	%f170, [%rd66+12];
	fma.rn.f32 	%f202, %f169, %f170, %f166;
	add.s32 	%r110, %r110, 4;
$L__BB1_11:
	setp.eq.s32 	%p14, %r9, 0;
	@%p14 bra 	$L__BB1_16;
	setp.eq.s32 	%p15, %r9, 1;
	@%p15 bra 	$L__BB1_14;
	add.s32 	%r95, %r110, %r14;
	mul.wide.s32 	%rd71, %r95, 4;
	add.s64 	%rd72, %rd2, %rd71;
	ld.global.f32 	%f172, [%rd72];
	add.s32 	%r96, %r110, %r7;
	mul.wide.u32 	%rd73, %r96, 4;
	add.s64 	%rd74, %rd4, %rd73;
	ld.global.f32 	%f173, [%rd74];
	mul.f32 	%f174, %f172, %f173;
	add.s32 	%r97, %r110, %r15;
	mul.wide.s32 	%rd75, %r97, 4;
	add.s64 	%rd76, %rd1, %rd75;
	ld.global.f32 	%f175, [%rd76];
	fma.rn.f32 	%f176, %f174, %f175, %f202;
	ld.global.f32 	%f177, [%rd72+4];
	cvt.u64.u32 	%rd77, %r110;
	add.s64 	%rd78, %rd77, %rd7;
	shl.b64 	%rd79, %rd78, 2;
	add.s64 	%rd80, %rd4, %rd79;
	ld.global.f32 	%f178, [%rd80+4];
	mul.f32 	%f179, %f177, %f178;
	ld.global.f32 	%f180, [%rd76+4];
	fma.rn.f32 	%f202, %f179, %f180, %f176;
	add.s32 	%r110, %r110, 2;
$L__BB1_14:
	setp.eq.s32 	%p16, %r11, 0;
	@%p16 bra 	$L__BB1_16;
	add.s32 	%r98, %r110, %r14;
	mul.wide.s32 	%rd81, %r98, 4;
	add.s64 	%rd82, %rd2, %rd81;
	ld.global.f32 	%f181, [%rd82];
	add.s32 	%r99, %r110, %r7;
	mul.wide.u32 	%rd83, %r99, 4;
	add.s64 	%rd84, %rd4, %rd83;
	ld.global.f32 	%f182, [%rd84];
	mul.f32 	%f183, %f181, %f182;
	add.s32 	%r100, %r110, %r15;
	mul.wide.s32 	%rd85, %r100, 4;
	add.s64 	%rd86, %rd1, %rd85;
	ld.global.f32 	%f184, [%rd86];
	fma.rn.f32 	%f202, %f183, %f184, %f202;
$L__BB1_16:
	add.s32 	%r101, %r14, %r2;
	mul.wide.s32 	%rd87, %r101, 4;
	add.s64 	%rd88, %rd2, %rd87;
	ld.global.f32 	%f185, [%rd88];
	add.s32 	%r102, %r15, %r2;
	mul.wide.s32 	%rd89, %r102, 4;
	add.s64 	%rd90, %rd1, %rd89;
	ld.global.f32 	%f186, [%rd90];
	mul.f32 	%f187, %f185, %f186;
	ld.global.f32 	%f188, [%rd9];
	mul.f32 	%f189, %f187, %f188;
	div.rn.f32 	%f190, %f189, %f202;
	add.f32 	%f213, %f213, %f190;
	add.f32 	%f214, %f214, %f187;
	add.s32 	%r114, %r114, 3;
	setp.lt.s32 	%p17, %r114, %r104;
	@%p17 bra 	$L__BB1_5;
	bra.uni 	$L__BB1_25;
$L__BB1_17:
	add.s32 	%r48, %r3, 5;
	max.s32 	%r49, %r104, %r48;
	sub.s32 	%r50, %r49, %r3;
	add.s32 	%r51, %r50, -5;
	setp.ne.s32 	%p4, %r51, 0;
	selp.u32 	%r52, 1, 0, %p4;
	selp.s32 	%r53, -1, 0, %p4;
	add.s32 	%r54, %r51, %r53;
	mul.hi.u32 	%r55, %r54, -1431655765;
	shr.u32 	%r56, %r55, 1;
	add.s32 	%r28, %r56, %r52;
	add.s32 	%r29, %r28, 1;
	setp.lt.u32 	%p5, %r28, 3;
	mov.f32 	%f214, 0f3DCCCCCD;
	mov.f32 	%f213, %f214;
	@%p5 bra 	$L__BB1_20;
	and.b32  	%r30, %r29, 2147483644;
	mov.b32 	%r113, 0;
	mov.f32 	%f214, 0f3DCCCCCD;
$L__BB1_19:
	.pragma "nounroll";
	mul.wide.s32 	%rd20, %r114, 4;
	add.s64 	%rd21, %rd3, %rd20;
	ld.global.f32 	%f41, [%rd21+-4];
	cvt.rzi.s32.f32 	%r58, %f41;
	ld.global.f32 	%f42, [%rd21+-8];
	cvt.rzi.s32.f32 	%r59, %f42;
	mad.lo.s32 	%r60, %r58, %r39, %r2;
	mul.wide.s32 	%rd22, %r60, 4;
	add.s64 	%rd23, %rd2, %rd22;
	ld.global.f32 	%f43, [%rd23];
	mad.lo.s32 	%r61, %r59, %r39, %r2;
	mul.wide.s32 	%rd24, %r61, 4;
	add.s64 	%rd25, %rd1, %rd24;
	ld.global.f32 	%f44, [%rd25];
	mul.f32 	%f45, %f43, %f44;
	ld.global.f32 	%f46, [%rd21];
	mul.f32 	%f47, %f45, %f46;
	div.rn.f32 	%f48, %f47, 0f00000000;
	add.f32 	%f49, %f213, %f48;
	add.f32 	%f50, %f214, %f45;
	ld.global.f32 	%f51, [%rd21+8];
	cvt.rzi.s32.f32 	%r62, %f51;
	ld.global.f32 	%f52, [%rd21+4];
	cvt.rzi.s32.f32 	%r63, %f52;
	mad.lo.s32 	%r64, %r62, %r39, %r2;
	mul.wide.s32 	%rd26, %r64, 4;
	add.s64 	%rd27, %rd2, %rd26;
	ld.global.f32 	%f53, [%rd27];
	mad.lo.s32 	%r65, %r63, %r39, %r2;
	mul.wide.s32 	%rd28, %r65, 4;
	add.s64 	%rd29, %rd1, %rd28;
	ld.global.f32 	%f54, [%rd29];
	mul.f32 	%f55, %f53, %f54;
	ld.global.f32 	%f56, [%rd21+12];
	mul.f32 	%f57, %f55, %f56;
	div.rn.f32 	%f58, %f57, 0f00000000;
	add.f32 	%f59, %f49, %f58;
	add.f32 	%f60, %f50, %f55;
	ld.global.f32 	%f61, [%rd21+20];
	cvt.rzi.s32.f32 	%r66, %f61;
	ld.global.f32 	%f62, [%rd21+16];
	cvt.rzi.s32.f32 	%r67, %f62;
	mad.lo.s32 	%r68, %r66, %r39, %r2;
	mul.wide.s32 	%rd30, %r68, 4;
	add.s64 	%rd31, %rd2, %rd30;
	ld.global.f32 	%f63, [%rd31];
	mad.lo.s32 	%r69, %r67, %r39, %r2;
	mul.wide.s32 	%rd32, %r69, 4;
	add.s64 	%rd33, %rd1, %rd32;
	ld.global.f32 	%f64, [%rd33];
	mul.f32 	%f65, %f63, %f64;
	ld.global.f32 	%f66, [%rd21+24];
	mul.f32 	%f67, %f65, %f66;
	div.rn.f32 	%f68, %f67, 0f00000000;
	add.f32 	%f69, %f59, %f68;
	add.f32 	%f70, %f60, %f65;
	ld.global.f32 	%f71, [%rd21+32];
	cvt.rzi.s32.f32 	%r70, %f71;
	ld.global.f32 	%f72, [%rd21+28];
	cvt.rzi.s32.f32 	%r71, %f72;
	mad.lo.s32 	%r72, %r70, %r39, %r2;
	mul.wide.s32 	%rd34, %r72, 4;
	add.s64 	%rd35, %rd2, %rd34;
	ld.global.f32 	%f73, [%rd35];
	mad.lo.s32 	%r73, %r71, %r39, %r2;
	mul.wide.s32 	%rd36, %r73, 4;
	add.s64 	%rd37, %rd1, %rd36;
	ld.global.f32 	%f74, [%rd37];
	mul.f32 	%f75, %f73, %f74;
	ld.global.f32 	%f76, [%rd21+36];
	mul.f32 	%f77, %f75, %f76;
	div.rn.f32 	%f78, %f77, 0f00000000;
	add.f32 	%f213, %f69, %f78;
	add.f32 	%f214, %f70, %f75;
	add.s32 	%r114, %r114, 12;
	add.s32 	%r113, %r113, 4;
	setp.ne.s32 	%p6, %r113, %r30;
	@%p6 bra 	$L__BB1_19;
$L__BB1_20:
	and.b32  	%r74, %r29, 3;
	setp.eq.s32 	%p7, %r74, 0;
	@%p7 bra 	$L__BB1_25;
	setp.eq.s32 	%p8, %r74, 1;
	@%p8 bra 	$L__BB1_23;
	mul.wide.s32 	%rd38, %r114, 4;
	add.s64 	%rd39, %rd3, %rd38;
	ld.global.f32 	%f80, [%rd39+-4];
	cvt.rzi.s32.f32 	%r75, %f80;
	ld.global.f32 	%f81, [%rd39+-8];
	cvt.rzi.s32.f32 	%r76, %f81;
	mad.lo.s32 	%r77, %r75, %r39, %r2;
	mul.wide.s32 	%rd40, %r77, 4;
	add.s64 	%rd41, %rd2, %rd40;
	ld.global.f32 	%f82, [%rd41];
	mad.lo.s32 	%r78, %r76, %r39, %r2;
	mul.wide.s32 	%rd42, %r78, 4;
	add.s64 	%rd43, %rd1, %rd42;
	ld.global.f32 	%f83, [%rd43];
	mul.f32 	%f84, %f82, %f83;
	ld.global.f32 	%f85, [%rd39];
	mul.f32 	%f86, %f84, %f85;
	div.rn.f32 	%f87, %f86, 0f00000000;
	add.f32 	%f88, %f213, %f87;
	add.f32 	%f89, %f214, %f84;
	ld.global.f32 	%f90, [%rd39+8];
	cvt.rzi.s32.f32 	%r79, %f90;
	ld.global.f32 	%f91, [%rd39+4];
	cvt.rzi.s32.f32 	%r80, %f91;
	mad.lo.s32 	%r81, %r79, %r39, %r2;
	mul.wide.s32 	%rd44, %r81, 4;
	add.s64 	%rd45, %rd2, %rd44;
	ld.global.f32 	%f92, [%rd45];
	mad.lo.s32 	%r82, %r80, %r39, %r2;
	mul.wide.s32 	%rd46, %r82, 4;
	add.s64 	%rd47, %rd1, %rd46;
	ld.global.f32 	%f93, [%rd47];
	mul.f32 	%f94, %f92, %f93;
	ld.global.f32 	%f95, [%rd39+12];
	mul.f32 	%f96, %f94, %f95;
	div.rn.f32 	%f97, %f96, 0f00000000;
	add.f32 	%f213, %f88, %f97;
	add.f32 	%f214, %f89, %f94;
	add.s32 	%r114, %r114, 6;
$L__BB1_23:
	and.b32  	%r83, %r28, 1;
	setp.eq.b32 	%p9, %r83, 1;
	@%p9 bra 	$L__BB1_25;
	mul.wide.s32 	%rd48, %r114, 4;
	add.s64 	%rd49, %rd3, %rd48;
	ld.global.f32 	%f98, [%rd49+-4];
	cvt.rzi.s32.f32 	%r84, %f98;
	ld.global.f32 	%f99, [%rd49+-8];
	cvt.rzi.s32.f32 	%r85, %f99;
	mad.lo.s32 	%r86, %r84, %r39, %r2;
	mul.wide.s32 	%rd50, %r86, 4;
	add.s64 	%rd51, %rd2, %rd50;
	ld.global.f32 	%f100, [%rd51];
	mad.lo.s32 	%r87, %r85, %r39, %r2;
	mul.wide.s32 	%rd52, %r87, 4;
	add.s64 	%rd53, %rd1, %rd52;
	ld.global.f32 	%f101, [%rd53];
	mul.f32 	%f102, %f100, %f101;
	ld.global.f32 	%f103, [%rd49];
	mul.f32 	%f104, %f102, %f103;
	div.rn.f32 	%f105, %f104, 0f00000000;
	add.f32 	%f213, %f213, %f105;
	add.f32 	%f214, %f214, %f102;
$L__BB1_25:
	div.rn.f32 	%f215, %f213, %f214;
$L__BB1_26:
	cvta.to.global.u64 	%rd91, %rd12;
	mad.lo.s32 	%r103, %r39, %r1, %r2;
	mul.wide.s32 	%rd92, %r103, 4;
	add.s64 	%rd93, %rd4, %rd92;
	ld.global.f32 	%f191, [%rd93];
	mul.f32 	%f192, %f215, %f191;
	add.s64 	%rd94, %rd91, %rd92;
	st.global.f32 	[%rd94], %f192;
	ret;

}
	// .globl	_Z13factorCKernelPiPfS0_S0_S0_S0_iiiii
.visible .entry _Z13factorCKernelPiPfS0_S0_S0_S0_iiiii(
	.param .u64 .ptr .align 1 _Z13factorCKernelPiPfS0_S0_S0_S0_iiiii_param_0,
	.param .u64 .ptr .align 1 _Z13factorCKernelPiPfS0_S0_S0_S0_iiiii_param_1,
	.param .u64 .ptr .align 1 _Z13factorCKernelPiPfS0_S0_S0_S0_iiiii_param_2,
	.param .u64 .ptr .align 1 _Z13factorCKernelPiPfS0_S0_S0_S0_iiiii_param_3,
	.param .u64 .ptr .align 1 _Z13factorCKernelPiPfS0_S0_S0_S0_iiiii_param_4,
	.param .u64 .ptr .align 1 _Z13factorCKernelPiPfS0_S0_S0_S0_iiiii_param_5,
	.param .u32 _Z13factorCKernelPiPfS0_S0_S0_S0_iiiii_param_6,
	.param .u32 _Z13factorCKernelPiPfS0_S0_S0_S0_iiiii_param_7,
	.param .u32 _Z13factorCKernelPiPfS0_S0_S0_S0_iiiii_param_8,
	.param .u32 _Z13factorCKernelPiPfS0_S0_S0_S0_iiiii_param_9,
	.param .u32 _Z13factorCKernelPiPfS0_S0_S0_S0_iiiii_param_10
)
{
	.reg .pred 	%p<18>;
	.reg .b32 	%r<116>;
	.reg .b32 	%f<214>;
	.reg .b64 	%rd<96>;

	ld.param.u64 	%rd13, [_Z13factorCKernelPiPfS0_S0_S0_S0_iiiii_param_0];
	ld.param.u64 	%rd14, [_Z13factorCKernelPiPfS0_S0_S0_S0_iiiii_param_1];
	ld.param.u64 	%rd15, [_Z13factorCKernelPiPfS0_S0_S0_S0_iiiii_param_2];
	ld.param.u64 	%rd16, [_Z13factorCKernelPiPfS0_S0_S0_S0_iiiii_param_3];
	ld.param.u64 	%rd17, [_Z13factorCKernelPiPfS0_S0_S0_S0_iiiii_param_4];
	ld.param.u64 	%rd12, [_Z13factorCKernelPiPfS0_S0_S0_S0_iiiii_param_5];
	ld.param.u32 	%r40, [_Z13factorCKernelPiPfS0_S0_S0_S0_iiiii_param_8];
	ld.param.u32 	%r104, [_Z13factorCKernelPiPfS0_S0_S0_S0_iiiii_param_9];
	ld.param.u32 	%r39, [_Z13factorCKernelPiPfS0_S0_S0_S0_iiiii_param_10];
	cvta.to.global.u64 	%rd1, %rd16;
	cvta.to.global.u64 	%rd2, %rd15;
	cvta.to.global.u64 	%rd3, %rd14;
	cvta.to.global.u64 	%rd4, %rd17;
	cvta.to.global.u64 	%rd18, %rd13;
	mov.u32 	%r41, %ctaid.y;
	mov.u32 	%r42, %ntid.y;
	mov.u32 	%r43, %tid.y;
	mad.lo.s32 	%r1, %r41, %r42, %r43;
	mov.u32 	%r44, %ctaid.x;
	mov.u32 	%r45, %ntid.x;
	mov.u32 	%r46, %tid.x;
	mad.lo.s32 	%r2, %r44, %r45, %r46;
	mul.wide.u32 	%rd19, %r1, 4;
	add.s64 	%rd5, %rd18, %rd19;
	ld.global.u32 	%r3, [%rd5];
	add.s32 	%r47, %r1, 1;
	setp.ge.s32 	%p1, %r47, %r40;
	@%p1 bra 	$L__BB2_2;
	ld.global.u32 	%r104, [%rd5+4];
$L__BB2_2:
	add.s32 	%r114, %r3, 2;
	setp.ge.s32 	%p2, %r114, %r104;
	mov.f32 	%f212, 0f3DCCCCCD;
	mov.f32 	%f213, %f212;
	@%p2 bra 	$L__BB2_25;
	setp.lt.s32 	%p3, %r39, 1;
	mul.lo.s32 	%r7, %r39, %r1;
	@%p3 bra 	$L__BB2_17;
	and.b32  	%r8, %r39, 7;
	and.b32  	%r9, %r39, 3;
	and.b32  	%r10, %r39, 2147483640;
	and.b32  	%r11, %r39, 1;
	neg.s32 	%r12, %r10;
	add.s64 	%rd6, %rd2, 16;
	cvt.u64.u32 	%rd7, %r7;
	mul.wide.u32 	%rd54, %r7, 4;
	add.s64 	%rd55, %rd54, %rd4;
	add.s64 	%rd8, %rd55, 16;
	mov.f32 	%f213, 0f3DCCCCCD;
	mov.f32 	%f212, %f213;
$L__BB2_5:
	setp.lt.u32 	%p10, %r39, 8;
	mul.wide.s32 	%rd56, %r114, 4;
	add.s64 	%rd9, %rd3, %rd56;
	ld.global.f32 	%f107, [%rd9+-8];
	cvt.rzi.s32.f32 	%r89, %f107;
	ld.global.f32 	%f108, [%rd9+-4];
	cvt.rzi.s32.f32 	%r90, %f108;
	mul.lo.s32 	%r14, %r89, %r39;
	mul.lo.s32 	%r15, %r90, %r39;
	mov.f32 	%f201, 0f00000000;
	mov.b32 	%r110, 0;
	@%p10 bra 	$L__BB2_8;
	mov.f32 	%f201, 0f00000000;
	mov.u64 	%rd95, %rd8;
	mov.u32 	%r106, %r15;
	mov.u32 	%r107, %r14;
	mov.u32 	%r108, %r12;
$L__BB2_7:
	.pragma "nounroll";
	mul.wide.s32 	%rd57, %r107, 4;
	add.s64 	%rd58, %rd6, %rd57;
	mul.wide.s32 	%rd59, %r106, 4;
	add.s64 	%rd60, %rd1, %rd59;
	ld.global.f32 	%f110, [%rd58+-16];
	ld.global.f32 	%f111, [%rd60];
	mul.f32 	%f112, %f110, %f111;
	ld.global.f32 	%f113, [%rd95+-16];
	fma.rn.f32 	%f114, %f112, %f113, %f201;
	ld.global.f32 	%f115, [%rd58+-12];
	ld.global.f32 	%f116, [%rd60+4];
	mul.f32 	%f117, %f115, %f116;
	ld.global.f32 	%f118, [%rd95+-12];
	fma.rn.f32 	%f119, %f117, %f118, %f114;
	ld.global.f32 	%f120, [%rd58+-8];
	ld.global.f32 	%f121, [%rd60+8];
	mul.f32 	%f122, %f120, %f121;
	ld.global.f32 	%f123, [%rd95+-8];
	fma.rn.f32 	%f124, %f122, %f123, %f119;
	ld.global.f32 	%f125, [%rd58+-4];
	ld.global.f32 	%f126, [%rd60+12];
	mul.f32 	%f127, %f125, %f126;
	ld.global.f32 	%f128, [%rd95+-4];
	fma.rn.f32 	%f129, %f127, %f128, %f124;
	ld.global.f32 	%f130, [%rd58];
	ld.global.f32 	%f131, [%rd60+16];
	mul.f32 	%f132, %f130, %f131;
	ld.global.f32 	%f133, [%rd95];
	fma.rn.f32 	%f134, %f132, %f133, %f129;
	ld.global.f32 	%f135, [%rd58+4];
	ld.global.f32 	%f136, [%rd60+20];
	mul.f32 	%f137, %f135, %f136;
	ld.global.f32 	%f138, [%rd95+4];
	fma.rn.f32 	%f139, %f137, %f138, %f134;
	ld.global.f32 	%f140, [%rd58+8];
	ld.global.f32 	%f141, [%rd60+24];
	mul.f32 	%f142, %f140, %f141;
	ld.global.f32 	%f143, [%rd95+8];
	fma.rn.f32 	%f144, %f142, %f143, %f139;
	ld.global.f32 	%f145, [%rd58+12];
	ld.global.f32 	%f146, [%rd60+28];
	mul.f32 	%f147, %f145, %f146;
	ld.global.f32 	%f148, [%rd95+12];
	fma.rn.f32 	%f201, %f147, %f148, %f144;
	add.s32 	%r108, %r108, 8;
	add.s32 	%r107, %r107, 8;
	add.s32 	%r106, %r106, 8;
	add.s64 	%rd95, %rd95, 32;
	setp.ne.s32 	%p11, %r108, 0;
	mov.u32 	%r110, %r10;
	@%p11 bra 	$L__BB2_7;
$L__BB2_8:
	setp.eq.s32 	%p12, %r8, 0;
	@%p12 bra 	$L__BB2_16;
	add.s32 	%r91, %r8, -1;
	setp.lt.u32 	%p13, %r91, 3;
	@%p13 bra 	$L__BB2_11;
	add.s32 	%r92, %r110, %r14;
	mul.wide.s32 	%rd61, %r92, 4;
	add.s64 	%rd62, %rd2, %rd61;
	ld.global.f32 	%f150, [%rd62];
	add.s32 	%r93, %r110, %r15;
	mul.wide.s32 	%rd63, %r93, 4;
	add.s64 	%rd64, %rd1, %rd63;
	ld.global.f32 	%f151, [%rd64];
	mul.f32 	%f152, %f150, %f151;
	add.s32 	%r94, %r110, %r7;
	mul.wide.u32 	%rd65, %r94, 4;
	add.s64 	%rd66, %rd4, %rd65;
	ld.global.f32 	%f153, [%rd66];
	fma.rn.f32 	%f154, %f152, %f153, %f201;
	ld.global.f32 	%f155, [%rd62+4];
	ld.global.f32 	%f156, [%rd64+4];
	mul.f32 	%f157, %f155, %f156;
	cvt.u64.u32 	%rd67, %r110;
	add.s64 	%rd68, %rd67, %rd7;
	shl.b64 	%rd69, %rd68, 2;
	add.s64 	%rd70, %rd4, %rd69;
	ld.global.f32 	%f158, [%rd70+4];
	fma.rn.f32 	%f159, %f157, %f158, %f154;
	ld.global.f32 	%f160, [%rd62+8];
	ld.global.f32 	%f161, [%rd64+8];
	mul.f32 	%f162, %f160, %f161;
	ld.global.f32 	%f163, [%rd70+8];
	fma.rn.f32 	%f164, %f162, %f163, %f159;
	ld.global.f32 	%f165, [%rd62+12];
	ld.global.f32 	%f166, [%rd64+12];
	mul.f32 	%f167, %f165, %f166;
	ld.global.f32 	%f168, [%rd70+12];
	fma.rn.f32 	%f201, %f167, %f168, %f164;
	add.s32 	%r110, %r110, 4;
$L__BB2_11:
	setp.eq.s32 	%p14, %r9, 0;
	@%p14 bra 	$L__BB2_16;
	setp.eq.s32 	%p15, %r9, 1;
	@%p15 bra 	$L__BB2_14;
	add.s32 	%r95, %r110, %r14;
	mul.wide.s32 	%rd71, %r95, 4;
	add.s64 	%rd72, %rd2, %rd71;
	ld.global.f32 	%f170, [%rd72];
	add.s32 	%r96, %r110, %r15;
	mul.wide.s32 	%rd73, %r96, 4;
	add.s64 	%rd74, %rd1, %rd73;
	ld.global.f32 	%f171, [%rd74];
	mul.f32 	%f172, %f170, %f171;
	add.s32 	%r97, %r110, %r7;
	mul.wide.u32 	%rd75, %r97, 4;
	add.s64 	%rd76, %rd4, %rd75;
	ld.global.f32 	%f173, [%rd76];
	fma.rn.f32 	%f174, %f172, %f173, %f201;
	ld.global.f32 	%f175, [%rd72+4];
	ld.global.f32 	%f176, [%rd74+4];
	mul.f32 	%f177, %f175, %f176;
	cvt.u64.u32 	%rd77, %r110;
	add.s64 	%rd78, %rd77, %rd7;
	shl.b64 	%rd79, %rd78, 2;
	add.s64 	%rd80, %rd4, %rd79;
	ld.global.f32 	%f178, [%rd80+4];
	fma.rn.f32 	%f201, %f177, %f178, %f174;
	add.s32 	%r110, %r110, 2;
$L__BB2_14:
	setp.eq.s32 	%p16, %r11, 0;
	@%p16 bra 	$L__BB2_16;
	add.s32 	%r98, %r110, %r14;
	mul.wide.s32 	%rd81, %r98, 4;
	add.s64 	%rd82, %rd2, %rd81;
	ld.global.f32 	%f179, [%rd82];
	add.s32 	%r99, %r110, %r15;
	mul.wide.s32 	%rd83, %r99, 4;
	add.s64 	%rd84, %rd1, %rd83;
	ld.global.f32 	%f180, [%rd84];
	mul.f32 	%f181, %f179, %f180;
	add.s32 	%r100, %r110, %r7;
	mul.wide.u32 	%rd85, %r100, 4;
	add.s64 	%rd86, %rd4, %rd85;
	ld.global.f32 	%f182, [%rd86];
	fma.rn.f32 	%f201, %f181, %f182, %f201;
$L__BB2_16:
	add.s32 	%r101, %r14, %r2;
	mul.wide.s32 	%rd87, %r101, 4;
	add.s64 	%rd88, %rd2, %rd87;
	ld.global.f32 	%f183, [%rd88];
	add.s32 	%r102, %r15, %r2;
	mul.wide.s32 	%rd89, %r102, 4;
	add.s64 	%rd90, %rd1, %rd89;
	ld.global.f32 	%f184, [%rd90];
	mul.f32 	%f185, %f183, %f184;
	ld.global.f32 	%f186, [%rd9];
	mul.f32 	%f187, %f185, %f186;
	div.rn.f32 	%f188, %f187, %f201;
	add.f32 	%f212, %f212, %f188;
	add.f32 	%f213, %f213, %f185;
	add.s32 	%r114, %r114, 3;
	setp.lt.s32 	%p17, %r114, %r104;
	@%p17 bra 	$L__BB2_5;
	bra.uni 	$L__BB2_25;
$L__BB2_17:
	add.s32 	%r48, %r3, 5;
	max.s32 	%r49, %r104, %r48;
	sub.s32 	%r50, %r49, %r3;
	add.s32 	%r51, %r50, -5;
	setp.ne.s32 	%p4, %r51, 0;
	selp.u32 	%r52, 1, 0, %p4;
	selp.s32 	%r53, -1, 0, %p4;
	add.s32 	%r54, %r51, %r53;
	mul.hi.u32 	%r55, %r54, -1431655765;
	shr.u32 	%r56, %r55, 1;
	add.s32 	%r28, %r56, %r52;
	add.s32 	%r29, %r28, 1;
	setp.lt.u32 	%p5, %r28, 3;
	mov.f32 	%f213, 0f3DCCCCCD;
	mov.f32 	%f212, %f213;
	@%p5 bra 	$L__BB2_20;
	and.b32  	%r30, %r29, 2147483644;
	mov.b32 	%r113, 0;
	mov.f32 	%f213, 0f3DCCCCCD;
$L__BB2_19:
	.pragma "nounroll";
	mul.wide.s32 	%rd20, %r114, 4;
	add.s64 	%rd21, %rd3, %rd20;
	ld.global.f32 	%f39, [%rd21+-4];
	cvt.rzi.s32.f32 	%r58, %f39;
	ld.global.f32 	%f40, [%rd21+-8];
	cvt.rzi.s32.f32 	%r59, %f40;
	mad.lo.s32 	%r60, %r59, %r39, %r2;
	mul.wide.s32 	%rd22, %r60, 4;
	add.s64 	%rd23, %rd2, %rd22;
	ld.global.f32 	%f41, [%rd23];
	mad.lo.s32 	%r61, %r58, %r39, %r2;
	mul.wide.s32 	%rd24, %r61, 4;
	add.s64 	%rd25, %rd1, %rd24;
	ld.global.f32 	%f42, [%rd25];
	mul.f32 	%f43, %f41, %f42;
	ld.global.f32 	%f44, [%rd21];
	mul.f32 	%f45, %f43, %f44;
	div.rn.f32 	%f46, %f45, 0f00000000;
	add.f32 	%f47, %f212, %f46;
	add.f32 	%f48, %f213, %f43;
	ld.global.f32 	%f49, [%rd21+8];
	cvt.rzi.s32.f32 	%r62, %f49;
	ld.global.f32 	%f50, [%rd21+4];
	cvt.rzi.s32.f32 	%r63, %f50;
	mad.lo.s32 	%r64, %r63, %r39, %r2;
	mul.wide.s32 	%rd26, %r64, 4;
	add.s64 	%rd27, %rd2, %rd26;
	ld.global.f32 	%f51, [%rd27];
	mad.lo.s32 	%r65, %r62, %r39, %r2;
	mul.wide.s32 	%rd28, %r65, 4;
	add.s64 	%rd29, %rd1, %rd28;
	ld.global.f32 	%f52, [%rd29];
	mul.f32 	%f53, %f51, %f52;
	ld.global.f32 	%f54, [%rd21+12];
	mul.f32 	%f55, %f53, %f54;
	div.rn.f32 	%f56, %f55, 0f00000000;
	add.f32 	%f57, %f47, %f56;
	add.f32 	%f58, %f48, %f53;
	ld.global.f32 	%f59, [%rd21+20];
	cvt.rzi.s32.f32 	%r66, %f59;
	ld.global.f32 	%f60, [%rd21+16];
	cvt.rzi.s32.f32 	%r67, %f60;
	mad.lo.s32 	%r68, %r67, %r39, %r2;
	mul.wide.s32 	%rd30, %r68, 4;
	add.s64 	%rd31, %rd2, %rd30;
	ld.global.f32 	%f61, [%rd31];
	mad.lo.s32 	%r69, %r66, %r39, %r2;
	mul.wide.s32 	%rd32, %r69, 4;
	add.s64 	%rd33, %rd1, %rd32;
	ld.global.f32 	%f62, [%rd33];
	mul.f32 	%f63, %f61, %f62;
	ld.global.f32 	%f64, [%rd21+24];
	mul.f32 	%f65, %f63, %f64;
	div.rn.f32 	%f66, %f65, 0f00000000;
	add.f32 	%f67, %f57, %f66;
	add.f32 	%f68, %f58, %f63;
	ld.global.f32 	%f69, [%rd21+32];
	cvt.rzi.s32.f32 	%r70, %f69;
	ld.global.f32 	%f70, [%rd21+28];
	cvt.rzi.s32.f32 	%r71, %f70;
	mad.lo.s32 	%r72, %r71, %r39, %r2;
	mul.wide.s32 	%rd34, %r72, 4;
	add.s64 	%rd35, %rd2, %rd34;
	ld.global.f32 	%f71, [%rd35];
	mad.lo.s32 	%r73, %r70, %r39, %r2;
	mul.wide.s32 	%rd36, %r73, 4;
	add.s64 	%rd37, %rd1, %rd36;
	ld.global.f32 	%f72, [%rd37];
	mul.f32 	%f73, %f71, %f72;
	ld.global.f32 	%f74, [%rd21+36];
	mul.f32 	%f75, %f73, %f74;
	div.rn.f32 	%f76, %f75, 0f00000000;
	add.f32 	%f212, %f67, %f76;
	add.f32 	%f213, %f68, %f73;
	add.s32 	%r114, %r114, 12;
	add.s32 	%r113, %r113, 4;
	setp.ne.s32 	%p6, %r113, %r30;
	@%p6 bra 	$L__BB2_19;
$L__BB2_20:
	and.b32  	%r74, %r29, 3;
	setp.eq.s32 	%p7, %r74, 0;
	@%p7 bra 	$L__BB2_25;
	setp.eq.s32 	%p8, %r74, 1;
	@%p8 bra 	$L__BB2_23;
	mul.wide.s32 	%rd38, %r114, 4;
	add.s64 	%rd39, %rd3, %rd38;
	ld.global.f32 	%f78, [%rd39+-4];
	cvt.rzi.s32.f32 	%r75, %f78;
	ld.global.f32 	%f79, [%rd39+-8];
	cvt.rzi.s32.f32 	%r76, %f79;
	mad.lo.s32 	%r77, %r76, %r39, %r2;
	mul.wide.s32 	%rd40, %r77, 4;
	add.s64 	%rd41, %rd2, %rd40;
	ld.global.f32 	%f80, [%rd41];
	mad.lo.s32 	%r78, %r75, %r39, %r2;
	mul.wide.s32 	%rd42, %r78, 4;
	add.s64 	%rd43, %rd1, %rd42;
	ld.global.f32 	%f81, [%rd43];
	mul.f32 	%f82, %f80, %f81;
	ld.global.f32 	%f83, [%rd39];
	mul.f32 	%f84, %f82, %f83;
	div.rn.f32 	%f85, %f84, 0f00000000;
	add.f32 	%f86, %f212, %f85;
	add.f32 	%f87, %f213, %f82;
	ld.global.f32 	%f88, [%rd39+8];
	cvt.rzi.s32.f32 	%r79, %f88;
	ld.global.f32 	%f89, [%rd39+4];
	cvt.rzi.s32.f32 	%r80, %f89;
	mad.lo.s32 	%r81, %r80, %r39, %r2;
	mul.wide.s32 	%rd44, %r81, 4;
	add.s64 	%rd45, %rd2, %rd44;
	ld.global.f32 	%f90, [%rd45];
	mad.lo.s32 	%r82, %r79, %r39, %r2;
	mul.wide.s32 	%rd46, %r82, 4;
	add.s64 	%rd47, %rd1, %rd46;
	ld.global.f32 	%f91, [%rd47];
	mul.f32 	%f92, %f90, %f91;
	ld.global.f32 	%f93, [%rd39+12];
	mul.f32 	%f94, %f92, %f93;
	div.rn.f32 	%f95, %f94, 0f00000000;
	add.f32 	%f212, %f86, %f95;
	add.f32 	%f213, %f87, %f92;
	add.s32 	%r114, %r114, 6;
$L__BB2_23:
	and.b32  	%r83, %r28, 1;
	setp.eq.b32 	%p9, %r83, 1;
	@%p9 bra 	$L__BB2_25;
	mul.wide.s32 	%rd48, %r114, 4;
	add.s64 	%rd49, %rd3, %rd48;
	ld.global.f32 	%f96, [%rd49+-4];
	cvt.rzi.s32.f32 	%r84, %f96;
	ld.global.f32 	%f97, [%rd49+-8];
	cvt.rzi.s32.f32 	%r85, %f97;
	mad.lo.s32 	%r86, %r85, %r39, %r2;
	mul.wide.s32 	%rd50, %r86, 4;
	add.s64 	%rd51, %rd2, %rd50;
	ld.global.f32 	%f98, [%rd51];
	mad.lo.s32 	%r87, %r84, %r39, %r2;
	mul.wide.s32 	%rd52, %r87, 4;
	add.s64 	%rd53, %rd1, %rd52;
	ld.global.f32 	%f99, [%rd53];
	mul.f32 	%f100, %f98, %f99;
	ld.global.f32 	%f101, [%rd49];
	mul.f32 	%f102, %f100, %f101;
	div.rn.f32 	%f103, %f102, 0f00000000;
	add.f32 	%f212, %f212, %f103;
	add.f32 	%f213, %f213, %f100;
$L__BB2_25:
	cvta.to.global.u64 	%rd91, %rd12;
	mad.lo.s32 	%r103, %r39, %r1, %r2;
	mul.wide.s32 	%rd92, %r103, 4;
	add.s64 	%rd93, %rd4, %rd92;
	ld.global.f32 	%f189, [%rd93];
	mul.f32 	%f190, %f212, %f189;
	div.rn.f32 	%f191, %f190, %f213;
	add.s64 	%rd94, %rd91, %rd92;
	st.global.f32 	[%rd94], %f191;
	ret;

}


// ===== COMPILED SASS (sm_100) =====

	.target	sm_100

	.elftype	@"ET_EXEC"


//--------------------- .note.nv.tkinfo           --------------------------
	.section	.note.nv.tkinfo,"",@"SHT_NOTE"
	.sectionflags	@"SHF_NOTE_NV_TKINFO"
	.tkinfo
        /*0018*/ 	.word	0x00000002
        /*0030*/ 	.string	""
        /*0030*/ 	.string	"ptxas"
        /*0030*/ 	.string	"Cuda compilation tools, release 13.0, V13.0.88"
        /*0030*/ 	.string	"Build cuda_13.0.r13.0/compiler.36424714_0"
        /*0030*/ 	.string	"-arch sm_100 -m 64 "



//--------------------- .note.nv.cuinfo           --------------------------
	.section	.note.nv.cuinfo,"",@"SHT_NOTE"
	.sectionflags	@"SHF_NOTE_NV_CUINFO"
        /*0018*/ 	.short	0x0002
        /*001a*/ 	.short	0x0064
        /*001c*/ 	.short	0x0082
	.zero		2


//--------------------- .nv.info                  --------------------------
	.section	.nv.info,"",@"SHT_CUDA_INFO"
	.align	4


	//----- nvinfo : EIATTR_REGCOUNT
	.align		4
        /*0000*/ 	.byte	0x04, 0x2f
        /*0002*/ 	.short	(.L_1 - .L_0)
	.align		4
.L_0:
        /*0004*/ 	.word	index@(_Z13factorAKernelPiPfS0_S0_S0_S0_iiiii)
        /*0008*/ 	.word	0x00000028


	//----- nvinfo : EIATTR_FRAME_SIZE
	.align		4
.L_1:
        /*000c*/ 	.byte	0x04, 0x11
        /*000e*/ 	.short	(.L_3 - .L_2)
	.align		4
.L_2:
        /*0010*/ 	.word	index@($__internal_2_$__cuda_sm3x_div_rn_noftz_f32_slowpath)
        /*0014*/ 	.word	0x00000000


	//----- nvinfo : EIATTR_FRAME_SIZE
	.align		4
.L_3:
        /*0018*/ 	.byte	0x04, 0x11
        /*001a*/ 	.short	(.L_5 - .L_4)
	.align		4
.L_4:
        /*001c*/ 	.word	index@(_Z13factorAKernelPiPfS0_S0_S0_S0_iiiii)
        /*0020*/ 	.word	0x00000000


	//----- nvinfo : EIATTR_REGCOUNT
	.align		4
.L_5:
        /*0024*/ 	.byte	0x04, 0x2f
        /*0026*/ 	.short	(.L_7 - .L_6)
	.align		4
.L_6:
        /*0028*/ 	.word	index@(_Z13factorBKernelPiPfS0_S0_S0_S0_iiiii)
        /*002c*/ 	.word	0x00000028


	//----- nvinfo : EIATTR_FRAME_SIZE
	.align		4
.L_7:
        /*0030*/ 	.byte	0x04, 0x11
        /*0032*/ 	.short	(.L_9 - .L_8)
	.align		4
.L_8:
        /*0034*/ 	.word	index@($__internal_1_$__cuda_sm3x_div_rn_noftz_f32_slowpath)
        /*0038*/ 	.word	0x00000000


	//----- nvinfo : EIATTR_FRAME_SIZE
	.align		4
.L_9:
        /*003c*/ 	.byte	0x04, 0x11
        /*003e*/ 	.short	(.L_11 - .L_10)
	.align		4
.L_10:
        /*0040*/ 	.word	index@(_Z13factorBKernelPiPfS0_S0_S0_S0_iiiii)
        /*0044*/ 	.word	0x00000000


	//----- nvinfo : EIATTR_REGCOUNT
	.align		4
.L_11:
        /*0048*/ 	.byte	0x04, 0x2f
        /*004a*/ 	.short	(.L_13 - .L_12)
	.align		4
.L_12:
        /*004c*/ 	.word	index@(_Z13factorCKernelPiPfS0_S0_S0_S0_iiiii)
        /*0050*/ 	.word	0x00000028


	//----- nvinfo : EIATTR_FRAME_SIZE
	.align		4
.L_13:
        /*0054*/ 	.byte	0x04, 0x11
        /*0056*/ 	.short	(.L_15 - .L_14)
	.align		4
.L_14:
        /*0058*/ 	.word	index@($__internal_0_$__cuda_sm3x_div_rn_noftz_f32_slowpath)
        /*005c*/ 	.word	0x00000000


	//----- nvinfo : EIATTR_FRAME_SIZE
	.align		4
.L_15:
        /*0060*/ 	.byte	0x04, 0x11
        /*0062*/ 	.short	(.L_17 - .L_16)
	.align		4
.L_16:
        /*0064*/ 	.word	index@(_Z13factorCKernelPiPfS0_S0_S0_S0_iiiii)
        /*0068*/ 	.word	0x00000000


	//----- nvinfo : EIATTR_MIN_STACK_SIZE
	.align		4
.L_17:
        /*006c*/ 	.byte	0x04, 0x12
        /*006e*/ 	.short	(.L_19 - .L_18)
	.align		4
.L_18:
        /*0070*/ 	.word	index@(_Z13factorCKernelPiPfS0_S0_S0_S0_iiiii)
        /*0074*/ 	.word	0x00000000


	//----- nvinfo : EIATTR_MIN_STACK_SIZE
	.align		4
.L_19:
        /*0078*/ 	.byte	0x04, 0x12
        /*007a*/ 	.short	(.L_21 - .L_20)
	.align		4
.L_20:
        /*007c*/ 	.word	index@(_Z13factorBKernelPiPfS0_S0_S0_S0_iiiii)
        /*0080*/ 	.word	0x00000000


	//----- nvinfo : EIATTR_MIN_STACK_SIZE
	.align		4
.L_21:
        /*0084*/ 	.byte	0x04, 0x12
        /*0086*/ 	.short	(.L_23 - .L_22)
	.align		4
.L_22:
        /*0088*/ 	.word	index@(_Z13factorAKernelPiPfS0_S0_S0_S0_iiiii)
        /*008c*/ 	.word	0x00000000
.L_23:


//--------------------- .nv.compat                --------------------------
	.section	.nv.compat,"",@"SHT_CUDA_COMPAT_INFO"
	.align	4
        /*0000*/ 	.byte	0x02, 0x09, 0x00, 0x00, 0x02, 0x02, 0x01, 0x00, 0x02, 0x05, 0x05, 0x00, 0x03, 0x07, 0x01, 0x01
        /*0010*/ 	.byte	0x02, 0x03, 0x00, 0x00, 0x02, 0x06, 0x01, 0x00, 0x04, 0x0b, 0x08, 0x00, 0x01, 0x00, 0x00, 0x00
        /*0020*/ 	.byte	0x00, 0x00, 0x00, 0x00


//--------------------- .nv.info._Z13factorCKernelPiPfS0_S0_S0_S0_iiiii --------------------------
	.section	.nv.info._Z13factorCKernelPiPfS0_S0_S0_S0_iiiii,"",@"SHT_CUDA_INFO"
	.sectionflags	@""
	.align	4


	//----- nvinfo : EIATTR_CUDA_API_VERSION
	.align		4
        /*0000*/ 	.byte	0x04, 0x37
        /*0002*/ 	.short	(.L_25 - .L_24)
.L_24:
        /*0004*/ 	.word	0x00000082


	//----- nvinfo : EIATTR_KPARAM_INFO
	.align		4
.L_25:
        /*0008*/ 	.byte	0x04, 0x17
        /*000a*/ 	.short	(.L_27 - .L_26)
.L_26:
        /*000c*/ 	.word	0x00000000
        /*0010*/ 	.short	0x000a
        /*0012*/ 	.short	0x0040
        /*0014*/ 	.byte	0x00, 0xf0, 0x11, 0x00


	//----- nvinfo : EIATTR_KPARAM_INFO
	.align		4
.L_27:
        /*0018*/ 	.byte	0x04, 0x17
        /*001a*/ 	.short	(.L_29 - .L_28)
.L_28:
        /*001c*/ 	.word	0x00000000
        /*0020*/ 	.short	0x0009
        /*0022*/ 	.short	0x003c
        /*0024*/ 	.byte	0x00, 0xf0, 0x11, 0x00


	//----- nvinfo : EIATTR_KPARAM_INFO
	.align		4
.L_29:
        /*0028*/ 	.byte	0x04, 0x17
        /*002a*/ 	.short	(.L_31 - .L_30)
.L_30:
        /*002c*/ 	.word	0x00000000
        /*0030*/ 	.short	0x0008
        /*0032*/ 	.short	0x0038
        /*0034*/ 	.byte	0x00, 0xf0, 0x11, 0x00


	//----- nvinfo : EIATTR_KPARAM_INFO
	.align		4
.L_31:
        /*0038*/ 	.byte	0x04, 0x17
        /*003a*/ 	.short	(.L_33 - .L_32)
.L_32:
        /*003c*/ 	.word	0x00000000
        /*0040*/ 	.short	0x0007
        /*0042*/ 	.short	0x0034
        /*0044*/ 	.byte	0x00, 0xf0, 0x11, 0x00


	//----- nvinfo : EIATTR_KPARAM_INFO
	.align		4
.L_33:
        /*0048*/ 	.byte	0x04, 0x17
        /*004a*/ 	.short	(.L_35 - .L_34)
.L_34:
        /*004c*/ 	.word	0x00000000
        /*0050*/ 	.short	0x0006
        /*0052*/ 	.short	0x0030
        /*0054*/ 	.byte	0x00, 0xf0, 0x11, 0x00


	//----- nvinfo : EIATTR_KPARAM_INFO
	.align		4
.L_35:
        /*0058*/ 	.byte	0x04, 0x17
        /*005a*/ 	.short	(.L_37 - .L_36)
.L_36:
        /*005c*/ 	.word	0x00000000
        /*0060*/ 	.short	0x0005
        /*0062*/ 	.short	0x0028
        /*0064*/ 	.byte	0x00, 0xf5, 0x21, 0x00


	//----- nvinfo : EIATTR_KPARAM_INFO
	.align		4
.L_37:
        /*0068*/ 	.byte	0x04, 0x17
        /*006a*/ 	.short	(.L_39 - .L_38)
.L_38:
        /*006c*/ 	.word	0x00000000
        /*0070*/ 	.short	0x0004
        /*0072*/ 	.short	0x0020
        /*0074*/ 	.byte	0x00, 0xf5, 0x21, 0x00


	//----- nvinfo : EIATTR_KPARAM_INFO
	.align		4
.L_39:
        /*0078*/ 	.byte	0x04, 0x17
        /*007a*/ 	.short	(.L_41 - .L_40)
.L_40:
        /*007c*/ 	.word	0x00000000
        /*0080*/ 	.short	0x0003
        /*0082*/ 	.short	0x0018
        /*0084*/ 	.byte	0x00, 0xf5, 0x21, 0x00


	//----- nvinfo : EIATTR_KPARAM_INFO
	.align		4
.L_41:
        /*0088*/ 	.byte	0x04, 0x17
        /*008a*/ 	.short	(.L_43 - .L_42)
.L_42:
        /*008c*/ 	.word	0x00000000
        /*0090*/ 	.short	0x0002
        /*0092*/ 	.short	0x0010
        /*0094*/ 	.byte	0x00, 0xf5, 0x21, 0x00


	//----- nvinfo : EIATTR_KPARAM_INFO
	.align		4
.L_43:
        /*0098*/ 	.byte	0x04, 0x17
        /*009a*/ 	.short	(.L_45 - .L_44)
.L_44:
        /*009c*/ 	.word	0x00000000
        /*00a0*/ 	.short	0x0001
        /*00a2*/ 	.short	0x0008
        /*00a4*/ 	.byte	0x00, 0xf5, 0x21, 0x00


	//----- nvinfo : EIATTR_KPARAM_INFO
	.align		4
.L_45:
        /*00a8*/ 	.byte	0x04, 0x17
        /*00aa*/ 	.short	(.L_47 - .L_46)
.L_46:
        /*00ac*/ 	.word	0x00000000
        /*00b0*/ 	.short	0x0000
        /*00b2*/ 	.short	0x0000
        /*00b4*/ 	.byte	0x00, 0xf5, 0x21, 0x00


	//----- nvinfo : EIATTR_SPARSE_MMA_MASK
	.align		4
.L_47:
        /*00b8*/ 	.byte	0x03, 0x50
        /*00ba*/ 	.short	0x0000


	//----- nvinfo : EIATTR_MAXREG_COUNT
	.align		4
        /*00bc*/ 	.byte	0x03, 0x1b
        /*00be*/ 	.short	0x00ff


	//----- nvinfo : EIATTR_MERCURY_ISA_VERSION
	.align		4
        /*00c0*/ 	.byte	0x03, 0x5f
        /*00c2*/ 	.short	0x0101


	//----- nvinfo : EIATTR_VRC_CTA_INIT_COUNT
	.align		4
        /*00c4*/ 	.byte	0x02, 0x4a
	.zero		1
	.zero		1


	//----- nvinfo : EIATTR_EXIT_INSTR_OFFSETS
	.align		4
        /*00c8*/ 	.byte	0x04, 0x1c
        /*00ca*/ 	.short	(.L_49 - .L_48)


	//   ....[0]....
.L_48:
        /*00cc*/ 	.word	0x00001ff0


	//----- nvinfo : EIATTR_CRS_STACK_SIZE
	.align		4
.L_49:
        /*00d0*/ 	.byte	0x04, 0x1e
        /*00d2*/ 	.short	(.L_51 - .L_50)
.L_50:
        /*00d4*/ 	.word	0x00000000


	//----- nvinfo : EIATTR_CBANK_PARAM_SIZE
	.align		4
.L_51:
        /*00d8*/ 	.byte	0x03, 0x19
        /*00da*/ 	.short	0x0044


	//----- nvinfo : EIATTR_PARAM_CBANK
	.align		4
        /*00dc*/ 	.byte	0x04, 0x0a
        /*00de*/ 	.short	(.L_53 - .L_52)
	.align		4
.L_52:
        /*00e0*/ 	.word	index@(.nv.constant0._Z13factorCKernelPiPfS0_S0_S0_S0_iiiii)
        /*00e4*/ 	.short	0x0380
        /*00e6*/ 	.short	0x0044


	//----- nvinfo : EIATTR_SW_WAR
	.align		4
.L_53:
        /*00e8*/ 	.byte	0x04, 0x36
        /*00ea*/ 	.short	(.L_55 - .L_54)
.L_54:
        /*00ec*/ 	.word	0x00000008
.L_55:


//--------------------- .nv.info._Z13factorBKernelPiPfS0_S0_S0_S0_iiiii --------------------------
	.section	.nv.info._Z13factorBKernelPiPfS0_S0_S0_S0_iiiii,"",@"SHT_CUDA_INFO"
	.sectionflags	@""
	.align	4


	//----- nvinfo : EIATTR_CUDA_API_VERSION
	.align		4
        /*0000*/ 	.byte	0x04, 0x37
        /*0002*/ 	.short	(.L_57 - .L_56)
.L_56:
        /*0004*/ 	.word	0x00000082


	//----- nvinfo : EIATTR_KPARAM_INFO
	.align		4
.L_57:
        /*0008*/ 	.byte	0x04, 0x17
        /*000a*/ 	.short	(.L_59 - .L_58)
.L_58:
        /*000c*/ 	.word	0x00000000
        /*0010*/ 	.short	0x000a
        /*0012*/ 	.short	0x0040
        /*0014*/ 	.byte	0x00, 0xf0, 0x11, 0x00


	//----- nvinfo : EIATTR_KPARAM_INFO
	.align		4
.L_59:
        /*0018*/ 	.byte	0x04, 0x17
        /*001a*/ 	.short	(.L_61 - .L_60)
.L_60:
        /*001c*/ 	.word	0x00000000
        /*0020*/ 	.short	0x0009
        /*0022*/ 	.short	0x003c
        /*0024*/ 	.byte	0x00, 0xf0, 0x11, 0x00


	//----- nvinfo : EIATTR_KPARAM_INFO
	.align		4
.L_61:
        /*0028*/ 	.byte	0x04, 0x17
        /*002a*/ 	.short	(.L_63 - .L_62)
.L_62:
        /*002c*/ 	.word	0x00000000
        /*0030*/ 	.short	0x0008
        /*0032*/ 	.short	0x0038
        /*0034*/ 	.byte	0x00, 0xf0, 0x11, 0x00


	//----- nvinfo : EIATTR_KPARAM_INFO
	.align		4
.L_63:
        /*0038*/ 	.byte	0x04, 0x17
        /*003a*/ 	.short	(.L_65 - .L_64)
.L_64:
        /*003c*/ 	.word	0x00000000
        /*0040*/ 	.short	0x0007
        /*0042*/ 	.short	0x0034
        /*0044*/ 	.byte	0x00, 0xf0, 0x11, 0x00


	//----- nvinfo : EIATTR_KPARAM_INFO
	.align		4
.L_65:
        /*0048*/ 	.byte	0x04, 0x17
        /*004a*/ 	.short	(.L_67 - .L_66)
.L_66:
        /*004c*/ 	.word	0x00000000
        /*0050*/ 	.short	0x0006
        /*0052*/ 	.short	0x0030
        /*0054*/ 	.byte	0x00, 0xf0, 0x11, 0x00


	//----- nvinfo : EIATTR_KPARAM_INFO
	.align		4
.L_67:
        /*0058*/ 	.byte	0x04, 0x17
        /*005a*/ 	.short	(.L_69 - .L_68)
.L_68:
        /*005c*/ 	.word	0x00000000
        /*0060*/ 	.short	0x0005
        /*0062*/ 	.short	0x0028
        /*0064*/ 	.byte	0x00, 0xf5, 0x21, 0x00


	//----- nvinfo : EIATTR_KPARAM_INFO
	.align		4
.L_69:
        /*0068*/ 	.byte	0x04, 0x17
        /*006a*/ 	.short	(.L_71 - .L_70)
.L_70:
        /*006c*/ 	.word	0x00000000
        /*0070*/ 	.short	0x0004
        /*0072*/ 	.short	0x0020
        /*0074*/ 	.byte	0x00, 0xf5, 0x21, 0x00


	//----- nvinfo : EIATTR_KPARAM_INFO
	.align		4
.L_71:
        /*0078*/ 	.byte	0x04, 0x17
        /*007a*/ 	.short	(.L_73 - .L_72)
.L_72:
        /*007c*/ 	.word	0x00000000
        /*0080*/ 	.short	0x0003
        /*0082*/ 	.short	0x0018
        /*0084*/ 	.byte	0x00, 0xf5, 0x21, 0x00


	//----- nvinfo : EIATTR_KPARAM_INFO
	.align		4
.L_73:
        /*0088*/ 	.byte	0x04, 0x17
        /*008a*/ 	.short	(.L_75 - .L_74)
.L_74:
        /*008c*/ 	.word	0x00000000
        /*0090*/ 	.short	0x0002
        /*0092*/ 	.short	0x0010
        /*0094*/ 	.byte	0x00, 0xf5, 0x21, 0x00


	//----- nvinfo : EIATTR_KPARAM_INFO
	.align		4
.L_75:
        /*0098*/ 	.byte	0x04, 0x17
        /*009a*/ 	.short	(.L_77 - .L_76)
.L_76:
        /*009c*/ 	.word	0x00000000
        /*00a0*/ 	.short	0x0001
        /*00a2*/ 	.short	0x0008
        /*00a4*/ 	.byte	0x00, 0xf5, 0x21, 0x00


	//----- nvinfo : EIATTR_KPARAM_INFO
	.align		4
.L_77:
        /*00a8*/ 	.byte	0x04, 0x17
        /*00aa*/ 	.short	(.L_79 - .L_78)
.L_78:
        /*00ac*/ 	.word	0x00000000
        /*00b0*/ 	.short	0x0000
        /*00b2*/ 	.short	0x0000
        /*00b4*/ 	.byte	0x00, 0xf5, 0x21, 0x00


	//----- nvinfo : EIATTR_SPARSE_MMA_MASK
	.align		4
.L_79:
        /*00b8*/ 	.byte	0x03, 0x50
        /*00ba*/ 	.short	0x0000


	//----- nvinfo : EIATTR_MAXREG_COUNT
	.align		4
        /*00bc*/ 	.byte	0x03, 0x1b
        /*00be*/ 	.short	0x00ff


	//----- nvinfo : EIATTR_MERCURY_ISA_VERSION
	.align		4
        /*00c0*/ 	.byte	0x03, 0x5f
        /*00c2*/ 	.short	0x0101


	//----- nvinfo : EIATTR_VRC_CTA_INIT_COUNT
	.align		4
        /*00c4*/ 	.byte	0x02, 0x4a
	.zero		1
	.zero		1


	//----- nvinfo : EIATTR_EXIT_INSTR_OFFSETS
	.align		4
        /*00c8*/ 	.byte	0x04, 0x1c
        /*00ca*/ 	.short	(.L_81 - .L_80)


	//   ....[0]....
.L_80:
        /*00cc*/ 	.word	0x00002020


	//----- nvinfo : EIATTR_CRS_STACK_SIZE
	.align		4
.L_81:
        /*00d0*/ 	.byte	0x04, 0x1e
        /*00d2*/ 	.short	(.L_83 - .L_82)
.L_82:
        /*00d4*/ 	.word	0x00000000


	//----- nvinfo : EIATTR_CBANK_PARAM_SIZE
	.align		4
.L_83:
        /*00d8*/ 	.byte	0x03, 0x19
        /*00da*/ 	.short	0x0044


	//----- nvinfo : EIATTR_PARAM_CBANK
	.align		4
        /*00dc*/ 	.byte	0x04, 0x0a
        /*00de*/ 	.short	(.L_85 - .L_84)
	.align		4
.L_84:
        /*00e0*/ 	.word	index@(.nv.constant0._Z13factorBKernelPiPfS0_S0_S0_S0_iiiii)
        /*00e4*/ 	.short	0x0380
        /*00e6*/ 	.short	0x0044


	//----- nvinfo : EIATTR_SW_WAR
	.align		4
.L_85:
        /*00e8*/ 	.byte	0x04, 0x36
        /*00ea*/ 	.short	(.L_87 - .L_86)
.L_86:
        /*00ec*/ 	.word	0x00000008
.L_87:


//--------------------- .nv.info._Z13factorAKernelPiPfS0_S0_S0_S0_iiiii --------------------------
	.section	.nv.info._Z13factorAKernelPiPfS0_S0_S0_S0_iiiii,"",@"SHT_CUDA_INFO"
	.sectionflags	@""
	.align	4


	//----- nvinfo : EIATTR_CUDA_API_VERSION
	.align		4
        /*0000*/ 	.byte	0x04, 0x37
        /*0002*/ 	.short	(.L_89 - .L_88)
.L_88:
        /*0004*/ 	.word	0x00000082


	//----- nvinfo : EIATTR_KPARAM_INFO
	.align		4
.L_89:
        /*0008*/ 	.byte	0x04, 0x17
        /*000a*/ 	.short	(.L_91 - .L_90)
.L_90:
        /*000c*/ 	.word	0x00000000
        /*0010*/ 	.short	0x000a
        /*0012*/ 	.short	0x0040
        /*0014*/ 	.byte	0x00, 0xf0, 0x11, 0x00


	//----- nvinfo : EIATTR_KPARAM_INFO
	.align		4
.L_91:
        /*0018*/ 	.byte	0x04, 0x17
        /*001a*/ 	.short	(.L_93 - .L_92)
.L_92:
        /*001c*/ 	.word	0x00000000
        /*0020*/ 	.short	0x0009
        /*0022*/ 	.short	0x003c
        /*0024*/ 	.byte	0x00, 0xf0, 0x11, 0x00


	//----- nvinfo : EIATTR_KPARAM_INFO
	.align		4
.L_93:
        /*0028*/ 	.byte	0x04, 0x17
        /*002a*/ 	.short	(.L_95 - .L_94)
.L_94:
        /*002c*/ 	.word	0x00000000
        /*0030*/ 	.short	0x0008
        /*0032*/ 	.short	0x0038
        /*0034*/ 	.byte	0x00, 0xf0, 0x11, 0x00


	//----- nvinfo : EIATTR_KPARAM_INFO
	.align		4
.L_95:
        /*0038*/ 	.byte	0x04, 0x17
        /*003a*/ 	.short	(.L_97 - .L_96)
.L_96:
        /*003c*/ 	.word	0x00000000
        /*0040*/ 	.short	0x0007
        /*0042*/ 	.short	0x0034
        /*0044*/ 	.byte	0x00, 0xf0, 0x11, 0x00


	//----- nvinfo : EIATTR_KPARAM_INFO
	.align		4
.L_97:
        /*0048*/ 	.byte	0x04, 0x17
        /*004a*/ 	.short	(.L_99 - .L_98)
.L_98:
        /*004c*/ 	.word	0x00000000
        /*0050*/ 	.short	0x0006
        /*0052*/ 	.short	0x0030
        /*0054*/ 	.byte	0x00, 0xf0, 0x11, 0x00


	//----- nvinfo : EIATTR_KPARAM_INFO
	.align		4
.L_99:
        /*0058*/ 	.byte	0x04, 0x17
        /*005a*/ 	.short	(.L_101 - .L_100)
.L_100:
        /*005c*/ 	.word	0x00000000
        /*0060*/ 	.short	0x0005
        /*0062*/ 	.short	0x0028
        /*0064*/ 	.byte	0x00, 0xf5, 0x21, 0x00


	//----- nvinfo : EIATTR_KPARAM_INFO
	.align		4
.L_101:
        /*0068*/ 	.byte	0x04, 0x17
        /*006a*/ 	.short	(.L_103 - .L_102)
.L_102:
        /*006c*/ 	.word	0x00000000
        /*0070*/ 	.short	0x0004
        /*0072*/ 	.short	0x0020
        /*0074*/ 	.byte	0x00, 0xf5, 0x21, 0x00


	//----- nvinfo : EIATTR_KPARAM_INFO
	.align		4
.L_103:
        /*0078*/ 	.byte	0x04, 0x17
        /*007a*/ 	.short	(.L_105 - .L_104)
.L_104:
        /*007c*/ 	.word	0x00000000
        /*0080*/ 	.short	0x0003
        /*0082*/ 	.short	0x0018
        /*0084*/ 	.byte	0x00, 0xf5, 0x21, 0x00


	//----- nvinfo : EIATTR_KPARAM_INFO
	.align		4
.L_105:
        /*0088*/ 	.byte	0x04, 0x17
        /*008a*/ 	.short	(.L_107 - .L_106)
.L_106:
        /*008c*/ 	.word	0x00000000
        /*0090*/ 	.short	0x0002
        /*0092*/ 	.short	0x0010
        /*0094*/ 	.byte	0x00, 0xf5, 0x21, 0x00


	//----- nvinfo : EIATTR_KPARAM_INFO
	.align		4
.L_107:
        /*0098*/ 	.byte	0x04, 0x17
        /*009a*/ 	.short	(.L_109 - .L_108)
.L_108:
        /*009c*/ 	.word	0x00000000
        /*00a0*/ 	.short	0x0001
        /*00a2*/ 	.short	0x0008
        /*00a4*/ 	.byte	0x00, 0xf5, 0x21, 0x00


	//----- nvinfo : EIATTR_KPARAM_INFO
	.align		4
.L_109:
        /*00a8*/ 	.byte	0x04, 0x17
        /*00aa*/ 	.short	(.L_111 - .L_110)
.L_110:
        /*00ac*/ 	.word	0x00000000
        /*00b0*/ 	.short	0x0000
        /*00b2*/ 	.short	0x0000
        /*00b4*/ 	.byte	0x00, 0xf5, 0x21, 0x00


	//----- nvinfo : EIATTR_SPARSE_MMA_MASK
	.align		4
.L_111:
        /*00b8*/ 	.byte	0x03, 0x50
        /*00ba*/ 	.short	0x0000


	//----- nvinfo : EIATTR_MAXREG_COUNT
	.align		4
        /*00bc*/ 	.byte	0x03, 0x1b
        /*00be*/ 	.short	0x00ff


	//----- nvinfo : EIATTR_MERCURY_ISA_VERSION
	.align		4
        /*00c0*/ 	.byte	0x03, 0x5f
        /*00c2*/ 	.short	0x0101


	//----- nvinfo : EIATTR_VRC_CTA_INIT_COUNT
	.align		4
        /*00c4*/ 	.byte	0x02, 0x4a
	.zero		1
	.zero		1


	//----- nvinfo : EIATTR_EXIT_INSTR_OFFSETS
	.align		4
        /*00c8*/ 	.byte	0x04, 0x1c
        /*00ca*/ 	.short	(.L_113 - .L_112)


	//   ....[0]....
.L_112:
        /*00cc*/ 	.word	0x00002020


	//----- nvinfo : EIATTR_CRS_STACK_SIZE
	.align		4
.L_113:
        /*00d0*/ 	.byte	0x04, 0x1e
        /*00d2*/ 	.short	(.L_115 - .L_114)
.L_114:
        /*00d4*/ 	.word	0x00000000


	//----- nvinfo : EIATTR_CBANK_PARAM_SIZE
	.align		4
.L_115:
        /*00d8*/ 	.byte	0x03, 0x19
        /*00da*/ 	.short	0x0044


	//----- nvinfo : EIATTR_PARAM_CBANK
	.align		4
        /*00dc*/ 	.byte	0x04, 0x0a
        /*00de*/ 	.short	(.L_117 - .L_116)
	.align		4
.L_116:
        /*00e0*/ 	.word	index@(.nv.constant0._Z13factorAKernelPiPfS0_S0_S0_S0_iiiii)
        /*00e4*/ 	.short	0x0380
        /*00e6*/ 	.short	0x0044


	//----- nvinfo : EIATTR_SW_WAR
	.align		4
.L_117:
        /*00e8*/ 	.byte	0x04, 0x36
        /*00ea*/ 	.short	(.L_119 - .L_118)
.L_118:
        /*00ec*/ 	.word	0x00000008
.L_119:


//--------------------- .nv.callgraph             --------------------------
	.section	.nv.callgraph,"",@"SHT_CUDA_CALLGRAPH"
	.align	4
	.sectionentsize	8
	.align		4
        /*0000*/ 	.word	0x00000000
	.align		4
        /*0004*/ 	.word	0xffffffff
	.align		4
        /*0008*/ 	.word	0x00000000
	.align		4
        /*000c*/ 	.word	0xfffffffe
	.align		4
        /*0010*/ 	.word	0x00000000
	.align		4
        /*0014*/ 	.word	0xfffffffd
	.align		4
        /*0018*/ 	.word	0x00000000
	.align		4
        /*001c*/ 	.word	0xfffffffc


//--------------------- .text._Z13factorCKernelPiPfS0_S0_S0_S0_iiiii --------------------------
	.section	.text._Z13factorCKernelPiPfS0_S0_S0_S0_iiiii,"ax",@progbits
	.align	128
        .global         _Z13factorCKernelPiPfS0_S0_S0_S0_iiiii
        .type           _Z13factorCKernelPiPfS0_S0_S0_S0_iiiii,@function
        .size           _Z13factorCKernelPiPfS0_S0_S0_S0_iiiii,(.L_x_139 - _Z13factorCKernelPiPfS0_S0_S0_S0_iiiii)
        .other          _Z13factorCKernelPiPfS0_S0_S0_S0_iiiii,@"STO_CUDA_ENTRY STV_DEFAULT"
_Z13factorCKernelPiPfS0_S0_S0_S0_iiiii:
.text._Z13factorCKernelPiPfS0_S0_S0_S0_iiiii:
[----:B------:R-:W-:Y:S01]  /*0000*/  LDC R1, c[0x0][0x37c] ;  /* 0x0000df00ff017b82 */ /* 0x000fe20000000800 */
[----:B------:R-:W0:Y:S07]  /*0010*/  S2R R5, SR_TID.Y ;  /* 0x0000000000057919 */ /* 0x000e2e0000002200 */
[----:B------:R-:W0:Y:S01]  /*0020*/  S2UR UR4, SR_CTAID.Y ;  /* 0x00000000000479c3 */ /* 0x000e220000002600 */
[----:B------:R-:W1:Y:S01]  /*0030*/  LDCU UR6, c[0x0][0x3b8] ;  /* 0x00007700ff0677ac */ /* 0x000e620008000800 */
[----:B------:R-:W2:Y:S06]  /*0040*/  LDCU UR7, c[0x0][0x3bc] ;  /* 0x00007780ff0777ac */ /* 0x000eac0008000800 */
[----:B------:R-:W0:Y:S08]  /*0050*/  LDC R4, c[0x0][0x364] ;  /* 0x0000d900ff047b82 */ /* 0x000e300000000800 */
[----:B------:R-:W3:Y:S01]  /*0060*/  LDC.64 R2, c[0x0][0x380] ;  /* 0x0000e000ff027b82 */ /* 0x000ee20000000a00 */
[----:B------:R-:W4:Y:S01]  /*0070*/  S2R R8, SR_TID.X ;  /* 0x0000000000087919 */ /* 0x000f220000002100 */
[----:B------:R-:W0:Y:S01]  /*0080*/  LDCU UR8, c[0x0][0x3c0] ;  /* 0x00007800ff0877ac */ /* 0x000e220008000800 */
[----:B--2---:R-:W-:Y:S01]  /*0090*/  MOV R17, UR7 ;  /* 0x0000000700117c02 */ /* 0x004fe20008000f00 */
[----:B0-----:R-:W-:Y:S01]  /*00a0*/  IMAD R4, R4, UR4, R5 ;  /* 0x0000000404047c24 */ /* 0x001fe2000f8e0205 */
[----:B------:R-:W0:Y:S04]  /*00b0*/  LDCU.64 UR4, c[0x0][0x358] ;  /* 0x00006b00ff0477ac */ /* 0x000e280008000a00 */
[C---:B------:R-:W-:Y:S01]  /*00c0*/  IADD3 R0, PT, PT, R4.reuse, 0x1, RZ ;  /* 0x0000000104007810 */ /* 0x040fe20007ffe0ff */
[----:B---3--:R-:W-:-:S03]  /*00d0*/  IMAD.WIDE.U32 R2, R4, 0x4, R2 ;  /* 0x0000000404027825 */ /* 0x008fc600078e0002 */
[----:B-1----:R-:W-:Y:S02]  /*00e0*/  ISETP.GE.AND P0, PT, R0, UR6, PT ;  /* 0x0000000600007c0c */ /* 0x002fe4000bf06270 */
[----:B0-----:R-:W2:Y:S11]  /*00f0*/  LDG.E R0, desc[UR4][R2.64] ;  /* 0x0000000402007981 */ /* 0x001eb6000c1e1900 */
[----:B------:R-:W3:Y:S01]  /*0100*/  @!P0 LDG.E R17, desc[UR4][R2.64+0x4] ;  /* 0x0000040402118981 */ /* 0x000ee2000c1e1900 */
[----:B------:R-:W4:Y:S01]  /*0110*/  S2UR UR6, SR_CTAID.X ;  /* 0x00000000000679c3 */ /* 0x000f220000002500 */
[----:B------:R-:W-:Y:S01]  /*0120*/  BSSY.RECONVERGENT B0, `(.L_x_0) ;  /* 0x00001d5000007945 */ /* 0x000fe20003800200 */
[----:B------:R-:W-:Y:S01]  /*0130*/  HFMA2 R23, -RZ, RZ, 1.44921875, -19.203125 ;  /* 0x3dcccccdff177431 */ /* 0x000fe200000001ff */
[----:B------:R-:W-:-:S05]  /*0140*/  MOV R27, 0x3dcccccd ;  /* 0x3dcccccd001b7802 */ /* 0x000fca0000000f00 */
[----:B------:R-:W4:Y:S02]  /*0150*/  LDC R5, c[0x0][0x360] ;  /* 0x0000d800ff057b82 */ /* 0x000f240000000800 */
[----:B----4-:R-:W-:Y:S01]  /*0160*/  IMAD R5, R5, UR6, R8 ;  /* 0x0000000605057c24 */ /* 0x010fe2000f8e0208 */
[----:B--2---:R-:W-:-:S04]  /*0170*/  IADD3 R6, PT, PT, R0, 0x2, RZ ;  /* 0x0000000200067810 */ /* 0x004fc80007ffe0ff */
[----:B---3--:R-:W-:-:S13]  /*0180*/  ISETP.GE.AND P0, PT, R6, R17, PT ;  /* 0x000000110600720c */ /* 0x008fda0003f06270 */
[----:B------:R-:W-:Y:S05]  /*0190*/  @P0 BRA `(.L_x_1) ;  /* 0x0000001c00340947 */ /* 0x000fea0003800000 */
[----:B------:R-:W0:Y:S02]  /*01a0*/  LDC R9, c[0x0][0x3c0] ;  /* 0x0000f000ff097b82 */ /* 0x000e240000000800 */
[----:B0-----:R-:W-:-:S13]  /*01b0*/  ISETP.GE.AND P0, PT, R9, 0x1, PT ;  /* 0x000000010900780c */ /* 0x001fda0003f06270 */
[----:B------:R-:W-:Y:S05]  /*01c0*/  @!P0 BRA `(.L_x_2) ;  /* 0x0000000c00308947 */ /* 0x000fea0003800000 */
[----:B------:R-:W0:Y:S01]  /*01d0*/  LDC.64 R2, c[0x0][0x3a0] ;  /* 0x0000e800ff027b82 */ /* 0x000e220000000a00 */
[----:B------:R-:W-:Y:S01]  /*01e0*/  IMAD R16, R4, R9, RZ ;  /* 0x0000000904107224 */ /* 0x000fe200078e02ff */
[C---:B------:R-:W-:Y:S01]  /*01f0*/  LOP3.LUT R13, R9.reuse, 0x7ffffff8, RZ, 0xc0, !PT ;  /* 0x7ffffff8090d7812 */ /* 0x040fe200078ec0ff */
[----:B------:R-:W-:Y:S01]  /*0200*/  HFMA2 R27, -RZ, RZ, 1.44921875, -19.203125 ;  /* 0x3dcccccdff1b7431 */ /* 0x000fe200000001ff */
[----:B------:R-:W-:Y:S01]  /*0210*/  BSSY.RECONVERGENT B3, `(.L_x_3) ;  /* 0x00000c6000037945 */ /* 0x000fe20003800200 */
[C---:B------:R-:W-:Y:S02]  /*0220*/  LOP3.LUT R15, R9.reuse, 0x7, RZ, 0xc0, !PT ;  /* 0x00000007090f7812 */ /* 0x040fe400078ec0ff */
[----:B------:R-:W-:Y:S01]  /*0230*/  LOP3.LUT R14, R9, 0x3, RZ, 0xc0, !PT ;  /* 0x00000003090e7812 */ /* 0x000fe200078ec0ff */
[----:B------:R-:W1:Y:S01]  /*0240*/  LDC.64 R18, c[0x0][0x390] ;  /* 0x0000e400ff127b82 */ /* 0x000e620000000a00 */
[----:B------:R-:W-:Y:S02]  /*0250*/  MOV R23, 0x3dcccccd ;  /* 0x3dcccccd00177802 */ /* 0x000fe40000000f00 */
[----:B------:R-:W-:Y:S01]  /*0260*/  IADD3 R9, PT, PT, -R13, RZ, RZ ;  /* 0x000000ff0d097210 */ /* 0x000fe20007ffe1ff */
[----:B0-----:R-:W-:-:S03]  /*0270*/  IMAD.WIDE.U32 R2, R16, 0x4, R2 ;  /* 0x0000000410027825 */ /* 0x001fc600078e0002 */
[----:B------:R-:W-:Y:S02]  /*0280*/  IADD3 R8, P1, PT, R2, 0x10, RZ ;  /* 0x0000001002087810 */ /* 0x000fe40007f3e0ff */
[----:B-1----:R-:W-:Y:S02]  /*0290*/  IADD3 R18, P0, PT, R18, 0x10, RZ ;  /* 0x0000001012127810 */ /* 0x002fe40007f1e0ff */
[----:B------:R-:W-:Y:S02]  /*02a0*/  IADD3.X R7, PT, PT, RZ, R3, RZ, P1, !PT ;  /* 0x00000003ff077210 */ /* 0x000fe40000ffe4ff */
[----:B------:R-:W-:-:S09]  /*02b0*/  IADD3.X R19, PT, PT, RZ, R19, RZ, P0, !PT ;  /* 0x00000013ff137210 */ /* 0x000fd200007fe4ff */
.L_x_11:
[----:B------:R-:W0:Y:S08]  /*02c0*/  LDC.64 R28, c[0x0][0x388] ;  /* 0x0000e200ff1c7b82 */ /* 0x000e300000000a00 */
[----:B------:R-:W1:Y:S01]  /*02d0*/  LDC R26, c[0x0][0x3c0] ;  /* 0x0000f000ff1a7b82 */ /* 0x000e620000000800 */
[----:B0-----:R-:W-:-:S05]  /*02e0*/  IMAD.WIDE R28, R6, 0x4, R28 ;  /* 0x00000004061c7825 */ /* 0x001fca00078e021c */
[----:B------:R-:W2:Y:S04]  /*02f0*/  LDG.E R2, desc[UR4][R28.64+-0x8] ;  /* 0xfffff8041c027981 */ /* 0x000ea8000c1e1900 */
[----:B------:R-:W3:Y:S01]  /*0300*/  LDG.E R10, desc[UR4][R28.64+-0x4] ;  /* 0xfffffc041c0a7981 */ /* 0x000ee2000c1e1900 */
[----:B-1----:R-:W-:Y:S02]  /*0310*/  ISETP.GE.U32.AND P0, PT, R26, 0x8, PT ;  /* 0x000000081a00780c */ /* 0x002fe40003f06070 */
[----:B------:R-:W-:Y:S02]  /*0320*/  MOV R12, RZ ;  /* 0x000000ff000c7202 */ /* 0x000fe40000000f00 */
[----:B------:R-:W-:Y:S01]  /*0330*/  MOV R31, RZ ;  /* 0x000000ff001f7202 */ /* 0x000fe20000000f00 */
[----:B--2---:R-:W0:Y:S08]  /*0340*/  F2I.TRUNC.NTZ R3, R2 ;  /* 0x0000000200037305 */ /* 0x004e30000020f100 */
[----:B---3--:R-:W1:Y:S01]  /*0350*/  F2I.TRUNC.NTZ R11, R10 ;  /* 0x0000000a000b7305 */ /* 0x008e62000020f100 */
[----:B0-----:R-:W-:-:S02]  /*0360*/  IMAD R22, R3, R26, RZ ;  /* 0x0000001a03167224 */ /* 0x001fc400078e02ff */
[----:B-1----:R-:W-:Y:S01]  /*0370*/  IMAD R0, R11, R26, RZ ;  /* 0x0000001a0b007224 */ /* 0x002fe200078e02ff */
[----:B------:R-:W-:Y:S06]  /*0380*/  @!P0 BRA `(.L_x_4) ;  /* 0x0000000000ec8947 */ /* 0x000fec0003800000 */
[----:B------:R-:W-:Y:S01]  /*0390*/  HFMA2 R12, -RZ, RZ, 0, 0 ;  /* 0x00000000ff0c7431 */ /* 0x000fe200000001ff */
[----:B------:R-:W-:Y:S02]  /*03a0*/  MOV R30, R8 ;  /* 0x00000008001e7202 */ /* 0x000fe40000000f00 */
[----:B------:R-:W-:Y:S02]  /*03b0*/  MOV R37, R7 ;  /* 0x0000000700257202 */ /* 0x000fe40000000f00 */
[----:B------:R-:W-:Y:S02]  /*03c0*/  MOV R31, R0 ;  /* 0x00000000001f7202 */ /* 0x000fe40000000f00 */
[----:B------:R-:W-:Y:S02]  /*03d0*/  MOV R25, R22 ;  /* 0x0000001600197202 */ /* 0x000fe40000000f00 */
[----:B------:R-:W-:-:S07]  /*03e0*/  MOV R24, R9 ;  /* 0x0000000900187202 */ /* 0x000fce0000000f00 */
.L_x_5:
[----:B------:R-:W0:Y:S01]  /*03f0*/  LDC.64 R10, c[0x0][0x398] ;  /* 0x0000e600ff0a7b82 */ /* 0x000e220000000a00 */
[----:B------:R-:W-:Y:S01]  /*0400*/  IMAD.WIDE R20, R25, 0x4, R18 ;  /* 0x0000000419147825 */ /* 0x000fe200078e0212 */
[----:B------:R-:W-:-:S03]  /*0410*/  MOV R3, R37 ;  /* 0x0000002500037202 */ /* 0x000fc60000000f00 */
[----:B------:R-:W-:Y:S01]  /*0420*/  IMAD.MOV.U32 R2, RZ, RZ, R30 ;  /* 0x000000ffff027224 */ /* 0x000fe200078e001e */
[----:B------:R-:W2:Y:S04]  /*0430*/  LDG.E R32, desc[UR4][R20.64+-0x10] ;  /* 0xfffff00414207981 */ /* 0x000ea8000c1e1900 */
[----:B------:R-:W3:Y:S04]  /*0440*/  LDG.E R30, desc[UR4][R2.64+-0x10] ;  /* 0xfffff004021e7981 */ /* 0x000ee8000c1e1900 */
[----:B------:R-:W4:Y:S04]  /*0450*/  LDG.E R34, desc[UR4][R20.64+-0xc] ;  /* 0xfffff40414227981 */ /* 0x000f28000c1e1900 */
[----:B------:R-:W5:Y:S01]  /*0460*/  LDG.E R36, desc[UR4][R2.64+0xc] ;  /* 0x00000c0402247981 */ /* 0x000f62000c1e1900 */
[----:B0-----:R-:W-:-:S05]  /*0470*/  IMAD.WIDE R10, R31, 0x4, R10 ;  /* 0x000000041f0a7825 */ /* 0x001fca00078e020a */
[----:B------:R-:W2:Y:S04]  /*0480*/  LDG.E R33, desc[UR4][R10.64] ;  /* 0x000000040a217981 */ /* 0x000ea8000c1e1900 */
[----:B------:R-:W4:Y:S01]  /*0490*/  LDG.E R35, desc[UR4][R10.64+0x4] ;  /* 0x000004040a237981 */ /* 0x000f22000c1e1900 */
[----:B--2---:R-:W-:-:S03]  /*04a0*/  FMUL R33, R32, R33 ;  /* 0x0000002120217220 */ /* 0x004fc60000400000 */
[----:B------:R-:W2:Y:S01]  /*04b0*/  LDG.E R32, desc[UR4][R20.64+-0x8] ;  /* 0xfffff80414207981 */ /* 0x000ea2000c1e1900 */
[----:B---3--:R-:W-:-:S03]  /*04c0*/  FFMA R30, R33, R30, R12 ;  /* 0x0000001e211e7223 */ /* 0x008fc6000000000c */
[----:B------:R-:W2:Y:S01]  /*04d0*/  LDG.E R33, desc[UR4][R10.64+0x8] ;  /* 0x000008040a217981 */ /* 0x000ea2000c1e1900 */
[----:B----4-:R-:W-:-:S03]  /*04e0*/  FMUL R35, R34, R35 ;  /* 0x0000002322237220 */ /* 0x010fc60000400000 */
[----:B------:R-:W3:Y:S04]  /*04f0*/  LDG.E R12, desc[UR4][R2.64+-0xc] ;  /* 0xfffff404020c7981 */ /* 0x000ee8000c1e1900 */
[----:B------:R-:W4:Y:S01]  /*0500*/  LDG.E R34, desc[UR4][R2.64+-0x8] ;  /* 0xfffff80402227981 */ /* 0x000f22000c1e1900 */
[----:B--2---:R-:W-:-:S03]  /*0510*/  FMUL R33, R32, R33 ;  /* 0x0000002120217220 */ /* 0x004fc60000400000 */
[----:B------:R-:W2:Y:S01]  /*0520*/  LDG.E R32, desc[UR4][R2.64+-0x4] ;  /* 0xfffffc0402207981 */ /* 0x000ea2000c1e1900 */
[----:B---3--:R-:W-:-:S03]  /*0530*/  FFMA R12, R35, R12, R30 ;  /* 0x0000000c230c7223 */ /* 0x008fc6000000001e */
[----:B------:R-:W3:Y:S01]  /*0540*/  LDG.E R30, desc[UR4][R20.64+-0x4] ;  /* 0xfffffc04141e7981 */ /* 0x000ee2000c1e1900 */
[----:B----4-:R-:W-:-:S03]  /*0550*/  FFMA R12, R33, R34, R12 ;  /* 0x00000022210c7223 */ /* 0x010fc6000000000c */
[----:B------:R-:W3:Y:S04]  /*0560*/  LDG.E R33, desc[UR4][R10.64+0xc] ;  /* 0x00000c040a217981 */ /* 0x000ee8000c1e1900 */
[----:B------:R-:W4:Y:S04]  /*0570*/  LDG.E R34, desc[UR4][R20.64] ;  /* 0x0000000414227981 */ /* 0x000f28000c1e1900 */
[----:B------:R-:W4:Y:S01]  /*0580*/  LDG.E R35, desc[UR4][R10.64+0x10] ;  /* 0x000010040a237981 */ /* 0x000f22000c1e1900 */
[----:B---3--:R-:W-:-:S03]  /*0590*/  FMUL R33, R30, R33 ;  /* 0x000000211e217220 */ /* 0x008fc60000400000 */
[----:B------:R-:W3:Y:S01]  /*05a0*/  LDG.E R30, desc[UR4][R2.64] ;  /* 0x00000004021e7981 */ /* 0x000ee2000c1e1900 */
[----:B--2---:R-:W-:-:S03]  /*05b0*/  FFMA R12, R33, R32, R12 ;  /* 0x00000020210c7223 */ /* 0x004fc6000000000c */
[----:B------:R-:W2:Y:S04]  /*05c0*/  LDG.E R32, desc[UR4][R20.64+0x4] ;  /* 0x0000040414207981 */ /* 0x000ea8000c1e1900 */
[----:B------:R-:W2:Y:S01]  /*05d0*/  LDG.E R33, desc[UR4][R10.64+0x14] ;  /* 0x000014040a217981 */ /* 0x000ea2000c1e1900 */
[----:B----4-:R-:W-:-:S03]  /*05e0*/  FMUL R35, R34, R35 ;  /* 0x0000002322237220 */ /* 0x010fc60000400000 */
[----:B------:R-:W4:Y:S01]  /*05f0*/  LDG.E R34, desc[UR4][R2.64+0x4] ;  /* 0x0000040402227981 */ /* 0x000f22000c1e1900 */
[----:B---3--:R-:W-:-:S03]  /*0600*/  FFMA R12, R35, R30, R12 ;  /* 0x0000001e230c7223 */ /* 0x008fc6000000000c */
[----:B------:R-:W3:Y:S04]  /*0610*/  LDG.E R30, desc[UR4][R20.64+0x8] ;  /* 0x00000804141e7981 */ /* 0x000ee8000c1e1900 */
[----:B------:R-:W5:Y:S01]  /*0620*/  LDG.E R35, desc[UR4][R10.64+0x1c] ;  /* 0x00001c040a237981 */ /* 0x000f62000c1e1900 */
[----:B--2---:R-:W-:-:S03]  /*0630*/  FMUL R33, R32, R33 ;  /* 0x0000002120217220 */ /* 0x004fc60000400000 */
[----:B------:R-:W2:Y:S01]  /*0640*/  LDG.E R32, desc[UR4][R2.64+0x8] ;  /* 0x0000080402207981 */ /* 0x000ea2000c1e1900 */
[----:B----4-:R-:W-:-:S03]  /*0650*/  FFMA R12, R33, R34, R12 ;  /* 0x00000022210c7223 */ /* 0x010fc6000000000c */
[----:B------:R-:W3:Y:S04]  /*0660*/  LDG.E R33, desc[UR4][R10.64+0x18] ;  /* 0x000018040a217981 */ /* 0x000ee8000c1e1900 */
[----:B------:R-:W5:Y:S01]  /*0670*/  LDG.E R34, desc[UR4][R20.64+0xc] ;  /* 0x00000c0414227981 */ /* 0x000f62000c1e1900 */
[----:B------:R-:W-:-:S04]  /*0680*/  IADD3 R24, PT, PT, R24, 0x8, RZ ;  /* 0x0000000818187810 */ /* 0x000fc80007ffe0ff */
[----:B------:R-:W-:Y:S02]  /*0690*/  ISETP.NE.AND P0, PT, R24, RZ, PT ;  /* 0x000000ff1800720c */ /* 0x000fe40003f05270 */
[----:B------:R-:W-:Y:S02]  /*06a0*/  IADD3 R25, PT, PT, R25, 0x8, RZ ;  /* 0x0000000819197810 */ /* 0x000fe40007ffe0ff */
[----:B------:R-:W-:Y:S01]  /*06b0*/  IADD3 R31, PT, PT, R31, 0x8, RZ ;  /* 0x000000081f1f7810 */ /* 0x000fe20007ffe0ff */
[----:B---3--:R-:W-:Y:S01]  /*06c0*/  FMUL R33, R30, R33 ;  /* 0x000000211e217220 */ /* 0x008fe20000400000 */
[----:B------:R-:W-:-:S03]  /*06d0*/  IADD3 R30, P1, PT, R2, 0x20, RZ ;  /* 0x00000020021e7810 */ /* 0x000fc60007f3e0ff */
[----:B--2---:R-:W-:Y:S01]  /*06e0*/  FFMA R12, R33, R32, R12 ;  /* 0x00000020210c7223 */ /* 0x004fe2000000000c */
[----:B-----5:R-:W-:Y:S01]  /*06f0*/  FMUL R35, R34, R35 ;  /* 0x0000002322237220 */ /* 0x020fe20000400000 */
[----:B------:R-:W-:-:S03]  /*0700*/  IADD3.X R37, PT, PT, RZ, R3, RZ, P1, !PT ;  /* 0x00000003ff257210 */ /* 0x000fc60000ffe4ff */
[----:B------:R-:W-:Y:S01]  /*0710*/  FFMA R12, R35, R36, R12 ;  /* 0x00000024230c7223 */ /* 0x000fe2000000000c */
[----:B------:R-:W-:Y:S06]  /*0720*/  @P0 BRA `(.L_x_5) ;  /* 0xfffffffc00300947 */ /* 0x000fec000383ffff */
[----:B------:R-:W-:-:S07]  /*0730*/  MOV R31, R13 ;  /* 0x0000000d001f7202 */ /* 0x000fce0000000f00 */
.L_x_4:
[----:B------:R-:W-:-:S13]  /*0740*/  ISETP.NE.AND P0, PT, R15, RZ, PT ;  /* 0x000000ff0f00720c */ /* 0x000fda0003f05270 */
[----:B------:R-:W-:Y:S05]  /*0750*/  @!P0 BRA `(.L_x_6) ;  /* 0x00000004004c8947 */ /* 0x000fea0003800000 */
[----:B------:R-:W-:Y:S02]  /*0760*/  IADD3 R2, PT, PT, R15, -0x1, RZ ;  /* 0xffffffff0f027810 */ /* 0x000fe40007ffe0ff */
[----:B------:R-:W-:Y:S02]  /*0770*/  ISETP.NE.AND P1, PT, R14, RZ, PT ;  /* 0x000000ff0e00720c */ /* 0x000fe40003f25270 */
[----:B------:R-:W-:-:S13]  /*0780*/  ISETP.GE.U32.AND P0, PT, R2, 0x3, PT ;  /* 0x000000030200780c */ /* 0x000fda0003f06070 */
[----:B------:R-:W-:Y:S05]  /*0790*/  @!P0 BRA `(.L_x_7) ;  /* 0x00000000008c8947 */ /* 0x000fea0003800000 */
[----:B------:R-:W0:Y:S01]  /*07a0*/  LDC.64 R20, c[0x0][0x390] ;  /* 0x0000e400ff147b82 */ /* 0x000e220000000a00 */
[-C--:B------:R-:W-:Y:S01]  /*07b0*/  IADD3 R25, PT, PT, R22, R31.reuse, RZ ;  /* 0x0000001f16197210 */ /* 0x080fe20007ffe0ff */
[----:B------:R-:W1:Y:S01]  /*07c0*/  LDCU.64 UR6, c[0x0][0x3a0] ;  /* 0x00007400ff0677ac */ /* 0x000e620008000a00 */
[-C--:B------:R-:W-:Y:S02]  /*07d0*/  IADD3 R33, PT, PT, R0, R31.reuse, RZ ;  /* 0x0000001f00217210 */ /* 0x080fe40007ffe0ff */
[----:B------:R-:W-:-:S03]  /*07e0*/  IADD3 R35, PT, PT, R16, R31, RZ ;  /* 0x0000001f10237210 */ /* 0x000fc60007ffe0ff */
[----:B------:R-:W2:Y:S08]  /*07f0*/  LDC.64 R10, c[0x0][0x398] ;  /* 0x0000e600ff0a7b82 */ /* 0x000eb00000000a00 */
[----:B------:R-:W3:Y:S01]  /*0800*/  LDC.64 R2, c[0x0][0x3a0] ;  /* 0x0000e800ff027b82 */ /* 0x000ee20000000a00 */
[----:B0-----:R-:W-:-:S04]  /*0810*/  IMAD.WIDE R20, R25, 0x4, R20 ;  /* 0x0000000419147825 */ /* 0x001fc800078e0214 */
[----:B--2---:R-:W-:-:S05]  /*0820*/  IMAD.WIDE R10, R33, 0x4, R10 ;  /* 0x00000004210a7825 */ /* 0x004fca00078e020a */
[----:B------:R-:W2:Y:S01]  /*0830*/  LDG.E R30, desc[UR4][R10.64] ;  /* 0x000000040a1e7981 */ /* 0x000ea2000c1e1900 */
[----:B---3--:R-:W-:Y:S01]  /*0840*/  IMAD.WIDE.U32 R24, R35, 0x4, R2 ;  /* 0x0000000423187825 */ /* 0x008fe200078e0002 */
[----:B------:R-:W-:Y:S02]  /*0850*/  IADD3 R32, P0, PT, R16, R31, RZ ;  /* 0x0000001f10207210 */ /* 0x000fe40007f1e0ff */
[----:B------:R-:W2:Y:S04]  /*0860*/  LDG.E R3, desc[UR4][R20.64] ;  /* 0x0000000414037981 */ /* 0x000ea8000c1e1900 */
[----:B------:R-:W3:Y:S01]  /*0870*/  LDG.E R24, desc[UR4][R24.64] ;  /* 0x0000000418187981 */ /* 0x000ee2000c1e1900 */
[----:B------:R-:W-:Y:S02]  /*0880*/  IADD3.X R35, PT, PT, RZ, RZ, RZ, P0, !PT ;  /* 0x000000ffff237210 */ /* 0x000fe400007fe4ff */
[----:B-1----:R-:W-:Y:S01]  /*0890*/  LEA R2, P0, R32, UR6, 0x2 ;  /* 0x0000000620027c11 */ /* 0x002fe2000f8010ff */
[----:B------:R-:W4:Y:S01]  /*08a0*/  LDG.E R37, desc[UR4][R10.64+0xc] ;  /* 0x00000c040a257981 */ /* 0x000f22000c1e1900 */
[----:B--2---:R-:W-:-:S02]  /*08b0*/  FMUL R33, R3, R30 ;  /* 0x0000001e03217220 */ /* 0x004fc40000400000 */
[----:B------:R-:W-:Y:S01]  /*08c0*/  LEA.HI.X R3, R32, UR7, R35, 0x2, P0 ;  /* 0x0000000720037c11 */ /* 0x000fe200080f1423 */
[----:B------:R-:W2:Y:S01]  /*08d0*/  LDG.E R30, desc[UR4][R20.64+0x4] ;  /* 0x00000404141e7981 */ /* 0x000ea2000c1e1900 */
[----:B---3--:R-:W-:-:S03]  /*08e0*/  FFMA R32, R33, R24, R12 ;  /* 0x0000001821207223 */ /* 0x008fc6000000000c */
[----:B------:R-:W2:Y:S04]  /*08f0*/  LDG.E R33, desc[UR4][R10.64+0x4] ;  /* 0x000004040a217981 */ /* 0x000ea8000c1e1900 */
[----:B------:R-:W3:Y:S04]  /*0900*/  LDG.E R12, desc[UR4][R20.64+0x8] ;  /* 0x00000804140c7981 */ /* 0x000ee8000c1e1900 */
[----:B------:R-:W5:Y:S04]  /*0910*/  LDG.E R25, desc[UR4][R2.64+0x4] ;  /* 0x0000040402197981 */ /* 0x000f68000c1e1900 */
[----:B------:R-:W3:Y:S04]  /*0920*/  LDG.E R35, desc[UR4][R10.64+0x8] ;  /* 0x000008040a237981 */ /* 0x000ee8000c1e1900 */
[----:B------:R-:W4:Y:S04]  /*0930*/  LDG.E R24, desc[UR4][R20.64+0xc] ;  /* 0x00000c0414187981 */ /* 0x000f28000c1e1900 */
[----:B------:R-:W4:Y:S04]  /*0940*/  LDG.E R34, desc[UR4][R2.64+0x8] ;  /* 0x0000080402227981 */ /* 0x000f28000c1e1900 */
[----:B------:R-:W4:Y:S01]  /*0950*/  LDG.E R36, desc[UR4][R2.64+0xc] ;  /* 0x00000c0402247981 */ /* 0x000f22000c1e1900 */
[----:B------:R-:W-:Y:S01]  /*0960*/  IADD3 R31, PT, PT, R31, 0x4, RZ ;  /* 0x000000041f1f7810 */ /* 0x000fe20007ffe0ff */
[----:B--2---:R-:W-:-:S04]  /*0970*/  FMUL R33, R30, R33 ;  /* 0x000000211e217220 */ /* 0x004fc80000400000 */
[----:B-----5:R-:W-:Y:S01]  /*0980*/  FFMA R25, R33, R25, R32 ;  /* 0x0000001921197223 */ /* 0x020fe20000000020 */
[----:B---3--:R-:W-:Y:S01]  /*0990*/  FMUL R12, R12, R35 ;  /* 0x000000230c0c7220 */ /* 0x008fe20000400000 */
[----:B----4-:R-:W-:-:S03]  /*09a0*/  FMUL R37, R24, R37 ;  /* 0x0000002518257220 */ /* 0x010fc60000400000 */
[----:B------:R-:W-:-:S04]  /*09b0*/  FFMA R12, R12, R34, R25 ;  /* 0x000000220c0c7223 */ /* 0x000fc80000000019 */
[----:B------:R-:W-:-:S07]  /*09c0*/  FFMA R12, R37, R36, R12 ;  /* 0x00000024250c7223 */ /* 0x000fce000000000c */
.L_x_7:
[----:B------:R-:W-:Y:S05]  /*09d0*/  @!P1 BRA `(.L_x_6) ;  /* 0x0000000000ac9947 */ /* 0x000fea0003800000 */
[----:B------:R-:W-:Y:S02]  /*09e0*/  ISETP.NE.AND P0, PT, R14, 0x1, PT ;  /* 0x000000010e00780c */ /* 0x000fe40003f05270 */
[----:B------:R-:W-:-:S11]  /*09f0*/  LOP3.LUT P1, RZ, R26, 0x1, RZ, 0xc0, !PT ;  /* 0x000000011aff7812 */ /* 0x000fd6000782c0ff */
[----:B------:R-:W-:Y:S05]  /*0a00*/  @!P0 BRA `(.L_x_8) ;  /* 0x0000000000648947 */ /* 0x000fea0003800000 */
[----:B------:R-:W0:Y:S01]  /*0a10*/  LDC.64 R2, c[0x0][0x390] ;  /* 0x0000e400ff027b82 */ /* 0x000e220000000a00 */
[----:B------:R-:W1:Y:S01]  /*0a20*/  LDCU.64 UR6, c[0x0][0x3a0] ;  /* 0x00007400ff0677ac */ /* 0x000e620008000a00 */
[-C--:B------:R-:W-:Y:S02]  /*0a30*/  IADD3 R35, PT, PT, R22, R31.reuse, RZ ;  /* 0x0000001f16237210 */ /* 0x080fe40007ffe0ff */
[-C--:B------:R-:W-:Y:S02]  /*0a40*/  IADD3 R37, PT, PT, R0, R31.reuse, RZ ;  /* 0x0000001f00257210 */ /* 0x080fe40007ffe0ff */
[CC--:B------:R-:W-:Y:S02]  /*0a50*/  IADD3 R21, P0, PT, R16.reuse, R31.reuse, RZ ;  /* 0x0000001f10157210 */ /* 0x0c0fe40007f1e0ff */
[----:B------:R-:W2:Y:S01]  /*0a60*/  LDC.64 R10, c[0x0][0x398] ;  /* 0x0000e600ff0a7b82 */ /* 0x000ea20000000a00 */
[----:B------:R-:W-:Y:S02]  /*0a70*/  IADD3 R33, PT, PT, R16, R31, RZ ;  /* 0x0000001f10217210 */ /* 0x000fe40007ffe0ff */
[----:B------:R-:W-:-:S05]  /*0a80*/  IMAD.X R30, RZ, RZ, RZ, P0 ;  /* 0x000000ffff1e7224 */ /* 0x000fca00000e06ff */
[----:B------:R-:W3:Y:S01]  /*0a90*/  LDC.64 R24, c[0x0][0x3a0] ;  /* 0x0000e800ff187b82 */ /* 0x000ee20000000a00 */
[----:B-1----:R-:W-:Y:S01]  /*0aa0*/  LEA R20, P0, R21, UR6, 0x2 ;  /* 0x0000000615147c11 */ /* 0x002fe2000f8010ff */
[----:B0-----:R-:W-:-:S04]  /*0ab0*/  IMAD.WIDE R2, R35, 0x4, R2 ;  /* 0x0000000423027825 */ /* 0x001fc800078e0202 */
[----:B--2---:R-:W-:Y:S01]  /*0ac0*/  IMAD.WIDE R10, R37, 0x4, R10 ;  /* 0x00000004250a7825 */ /* 0x004fe200078e020a */
[----:B------:R-:W2:Y:S01]  /*0ad0*/  LDG.E R26, desc[UR4][R2.64] ;  /* 0x00000004021a7981 */ /* 0x000ea2000c1e1900 */
[----:B------:R-:W-:-:S03]  /*0ae0*/  LEA.HI.X R21, R21, UR7, R30, 0x2, P0 ;  /* 0x0000000715157c11 */ /* 0x000fc600080f141e */
[----:B------:R-:W4:Y:S01]  /*0af0*/  LDG.E R30, desc[UR4][R2.64+0x4] ;  /* 0x00000404021e7981 */ /* 0x000f22000c1e1900 */
[----:B---3--:R-:W-:-:S03]  /*0b00*/  IMAD.WIDE.U32 R24, R33, 0x4, R24 ;  /* 0x0000000421187825 */ /* 0x008fc600078e0018 */
[----:B------:R-:W4:Y:S04]  /*0b10*/  LDG.E R35, desc[UR4][R10.64+0x4] ;  /* 0x000004040a237981 */ /* 0x000f28000c1e1900 */
[----:B------:R-:W2:Y:S04]  /*0b20*/  LDG.E R33, desc[UR4][R10.64] ;  /* 0x000000040a217981 */ /* 0x000ea8000c1e1900 */
[----:B------:R-:W3:Y:S04]  /*0b30*/  LDG.E R24, desc[UR4][R24.64] ;  /* 0x0000000418187981 */ /* 0x000ee8000c1e1900 */
[----:B------:R-:W5:Y:S01]  /*0b40*/  LDG.E R20, desc[UR4][R20.64+0x4] ;  /* 0x0000040414147981 */ /* 0x000f62000c1e1900 */
[----:B------:R-:W-:Y:S01]  /*0b50*/  IADD3 R31, PT, PT, R31, 0x2, RZ ;  /* 0x000000021f1f7810 */ /* 0x000fe20007ffe0ff */
[----:B----4-:R-:W-:Y:S01]  /*0b60*/  FMUL R35, R30, R35 ;  /* 0x000000231e237220 */ /* 0x010fe20000400000 */
[----:B--2---:R-:W-:-:S04]  /*0b70*/  FMUL R33, R26, R33 ;  /* 0x000000211a217220 */ /* 0x004fc80000400000 */
[----:B---3--:R-:W-:-:S04]  /*0b80*/  FFMA R12, R33, R24, R12 ;  /* 0x00000018210c7223 */ /* 0x008fc8000000000c */
[----:B-----5:R-:W-:-:S07]  /*0b90*/  FFMA R12, R35, R20, R12 ;  /* 0x00000014230c7223 */ /* 0x020fce000000000c */
.L_x_8:
[----:B------:R-:W-:Y:S05]  /*0ba0*/  @!P1 BRA `(.L_x_6) ;  /* 0x0000000000389947 */ /* 0x000fea0003800000 */
[----:B------:R-:W0:Y:S01]  /*0bb0*/  LDC.64 R2, c[0x0][0x390] ;  /* 0x0000e400ff027b82 */ /* 0x000e220000000a00 */
[-C--:B------:R-:W-:Y:S02]  /*0bc0*/  IADD3 R25, PT, PT, R22, R31.reuse, RZ ;  /* 0x0000001f16197210 */ /* 0x080fe40007ffe0ff */
[-C--:B------:R-:W-:Y:S02]  /*0bd0*/  IADD3 R33, PT, PT, R0, R31.reuse, RZ ;  /* 0x0000001f00217210 */ /* 0x080fe40007ffe0ff */
[----:B------:R-:W-:-:S03]  /*0be0*/  IADD3 R31, PT, PT, R16, R31, RZ ;  /* 0x0000001f101f7210 */ /* 0x000fc60007ffe0ff */
[----:B------:R-:W1:Y:S08]  /*0bf0*/  LDC.64 R10, c[0x0][0x398] ;  /* 0x0000e600ff0a7b82 */ /* 0x000e700000000a00 */
[----:B------:R-:W2:Y:S01]  /*0c00*/  LDC.64 R20, c[0x0][0x3a0] ;  /* 0x0000e800ff147b82 */ /* 0x000ea20000000a00 */
[----:B0-----:R-:W-:-:S06]  /*0c10*/  IMAD.WIDE R2, R25, 0x4, R2 ;  /* 0x0000000419027825 */ /* 0x001fcc00078e0202 */
[----:B------:R-:W3:Y:S01]  /*0c20*/  LDG.E R2, desc[UR4][R2.64] ;  /* 0x0000000402027981 */ /* 0x000ee2000c1e1900 */
[----:B-1----:R-:W-:-:S06]  /*0c30*/  IMAD.WIDE R10, R33, 0x4, R10 ;  /* 0x00000004210a7825 */ /* 0x002fcc00078e020a */
[----:B------:R-:W3:Y:S01]  /*0c40*/  LDG.E R11, desc[UR4][R10.64] ;  /* 0x000000040a0b7981 */ /* 0x000ee2000c1e1900 */
[----:B--2---:R-:W-:-:S06]  /*0c50*/  IMAD.WIDE.U32 R20, R31, 0x4, R20 ;  /* 0x000000041f147825 */ /* 0x004fcc00078e0014 */
[----:B------:R-:W2:Y:S01]  /*0c60*/  LDG.E R20, desc[UR4][R20.64] ;  /* 0x0000000414147981 */ /* 0x000ea2000c1e1900 */
[----:B---3--:R-:W-:-:S04]  /*0c70*/  FMUL R25, R2, R11 ;  /* 0x0000000b02197220 */ /* 0x008fc80000400000 */
[----:B--2---:R-:W-:-:S07]  /*0c80*/  FFMA R12, R25, R20, R12 ;  /* 0x00000014190c7223 */ /* 0x004fce000000000c */
.L_x_6:
[----:B------:R-:W0:Y:S01]  /*0c90*/  LDC.64 R2, c[0x0][0x398] ;  /* 0x0000e600ff027b82 */ /* 0x000e220000000a00 */
[C---:B------:R-:W-:Y:S01]  /*0ca0*/  IADD3 R25, PT, PT, R5.reuse, R0, RZ ;  /* 0x0000000005197210 */ /* 0x040fe20007ffe0ff */
[----:B------:R-:W2:Y:S01]  /*0cb0*/  LDG.E R29, desc[UR4][R28.64] ;  /* 0x000000041c1d7981 */ /* 0x000ea2000c1e1900 */
[----:B------:R-:W-:-:S05]  /*0cc0*/  IADD3 R21, PT, PT, R5, R22, RZ ;  /* 0x0000001605157210 */ /* 0x000fca0007ffe0ff */
[----:B------:R-:W1:Y:S01]  /*0cd0*/  LDC.64 R10, c[0x0][0x390] ;  /* 0x0000e400ff0a7b82 */ /* 0x000e620000000a00 */
[----:B0-----:R-:W-:-:S06]  /*0ce0*/  IMAD.WIDE R2, R25, 0x4, R2 ;  /* 0x0000000419027825 */ /* 0x001fcc00078e0202 */
[----:B------:R-:W3:Y:S01]  /*0cf0*/  LDG.E R3, desc[UR4][R2.64] ;  /* 0x0000000402037981 */ /* 0x000ee2000c1e1900 */
[----:B-1----:R-:W-:-:S05]  /*0d00*/  IMAD.WIDE R20, R21, 0x4, R10 ;  /* 0x0000000415147825 */ /* 0x002fca00078e020a */
[----:B------:R-:W3:Y:S01]  /*0d10*/  LDG.E R10, desc[UR4][R20.64] ;  /* 0x00000004140a7981 */ /* 0x000ee2000c1e1900 */
[----:B------:R-:W0:Y:S01]  /*0d20*/  MUFU.RCP R11, R12 ;  /* 0x0000000c000b7308 */ /* 0x000e220000001000 */
[----:B------:R-:W-:Y:S01]  /*0d30*/  BSSY.RECONVERGENT B4, `(.L_x_9) ;  /* 0x000000e000047945 */ /* 0x000fe20003800200 */
[----:B0-----:R-:W-:-:S04]  /*0d40*/  FFMA R22, R11, -R12, 1 ;  /* 0x3f8000000b167423 */ /* 0x001fc8000000080c */
[----:B------:R-:W-:Y:S01]  /*0d50*/  FFMA R11, R11, R22, R11 ;  /* 0x000000160b0b7223 */ /* 0x000fe2000000000b */
[----:B---3--:R-:W-:-:S04]  /*0d60*/  FMUL R10, R10, R3 ;  /* 0x000000030a0a7220 */ /* 0x008fc80000400000 */
[----:B--2---:R-:W-:-:S04]  /*0d70*/  FMUL R0, R10, R29 ;  /* 0x0000001d0a007220 */ /* 0x004fc80000400000 */
[----:B------:R-:W0:Y:S01]  /*0d80*/  FCHK P0, R0, R12 ;  /* 0x0000000c00007302 */ /* 0x000e220000000000 */
[----:B------:R-:W-:-:S04]  /*0d90*/  FFMA R25, R0, R11, RZ ;  /* 0x0000000b00197223 */ /* 0x000fc800000000ff */
[----:B------:R-:W-:-:S04]  /*0da0*/  FFMA R22, R25, -R12, R0 ;  /* 0x8000000c19167223 */ /* 0x000fc80000000000 */
[----:B------:R-:W-:Y:S01]  /*0db0*/  FFMA R22, R11, R22, R25 ;  /* 0x000000160b167223 */ /* 0x000fe20000000019 */
[----:B0-----:R-:W-:Y:S06]  /*0dc0*/  @!P0 BRA `(.L_x_10) ;  /* 0x0000000000108947 */ /* 0x001fec0003800000 */
[----:B------:R-:W-:Y:S02]  /*0dd0*/  MOV R3, R12 ;  /* 0x0000000c00037202 */ /* 0x000fe40000000f00 */
[----:B------:R-:W-:-:S07]  /*0de0*/  MOV R2, 0xe00 ;  /* 0x00000e0000027802 */ /* 0x000fce0000000f00 */
[----:B------:R-:W-:Y:S05]  /*0df0*/  CALL.REL.NOINC `($__internal_0_$__cuda_sm3x_div_rn_noftz_f32_slowpath) ;  /* 0x0000001000807944 */ /* 0x000fea0003c00000 */
[----:B------:R-:W-:-:S07]  /*0e00*/  MOV R22, R0 ;  /* 0x0000000000167202 */ /* 0x000fce0000000f00 */
.L_x_10:
[----:B------:R-:W-:Y:S05]  /*0e10*/  BSYNC.RECONVERGENT B4 ;  /* 0x0000000000047941 */ /* 0x000fea0003800200 */
.L_x_9:
[----:B------:R-:W-:Y:S01]  /*0e20*/  IADD3 R6, PT, PT, R6, 0x3, RZ ;  /* 0x0000000306067810 */ /* 0x000fe20007ffe0ff */
[----:B------:R-:W-:Y:S01]  /*0e30*/  FADD R23, R22, R23 ;  /* 0x0000001716177221 */ /* 0x000fe20000000000 */
[----:B------:R-:W-:Y:S02]  /*0e40*/  FADD R27, R10, R27 ;  /* 0x0000001b0a1b7221 */ /* 0x000fe40000000000 */
[----:B------:R-:W-:-:S13]  /*0e50*/  ISETP.GE.AND P0, PT, R6, R17, PT ;  /* 0x000000110600720c */ /* 0x000fda0003f06270 */
[----:B------:R-:W-:Y:S05]  /*0e60*/  @!P0 BRA `(.L_x_11) ;  /* 0xfffffff400148947 */ /* 0x000fea000383ffff */
[----:B------:R-:W-:Y:S05]  /*0e70*/  BSYNC.RECONVERGENT B3 ;  /* 0x0000000000037941 */ /* 0x000fea0003800200 */
.L_x_3:
[----:B------:R-:W-:Y:S05]  /*0e80*/  BRA `(.L_x_1) ;  /* 0x0000000c00f87947 */ /* 0x000fea0003800000 */
.L_x_2:
[C---:B------:R-:W-:Y:S01]  /*0e90*/  VIADDMNMX R17, R0.reuse, 0x5, R17, !PT ;  /* 0x0000000500117846 */ /* 0x040fe20007800111 */
[----:B------:R-:W-:Y:S01]  /*0ea0*/  BSSY.RECONVERGENT B3, `(.L_x_12) ;  /* 0x000008e000037945 */ /* 0x000fe20003800200 */
[----:B------:R-:W-:Y:S02]  /*0eb0*/  HFMA2 R23, -RZ, RZ, 1.44921875, -19.203125 ;  /* 0x3dcccccdff177431 */ /* 0x000fe400000001ff */
[----:B------:R-:W-:Y:S01]  /*0ec0*/  IMAD.MOV.U32 R27, RZ, RZ, 0x3dcccccd ;  /* 0x3dcccccdff1b7424 */ /* 0x000fe200078e00ff */
[----:B------:R-:W-:-:S04]  /*0ed0*/  IADD3 R17, PT, PT, -R0, R17, RZ ;  /* 0x0000001100117210 */ /* 0x000fc80007ffe1ff */
[C---:B------:R-:W-:Y:S02]  /*0ee0*/  IADD3 R0, PT, PT, R17.reuse, -0x5, RZ ;  /* 0xfffffffb11007810 */ /* 0x040fe40007ffe0ff */
[----:B------:R-:W-:Y:S02]  /*0ef0*/  IADD3 R17, PT, PT, R17, -0x6, RZ ;  /* 0xfffffffa11117810 */ /* 0x000fe40007ffe0ff */
[----:B------:R-:W-:-:S13]  /*0f00*/  ISETP.NE.AND P0, PT, R0, RZ, PT ;  /* 0x000000ff0000720c */ /* 0x000fda0003f05270 */
[----:B------:R-:W-:-:S05]  /*0f10*/  @!P0 IADD3 R17, PT, PT, R0, RZ, RZ ;  /* 0x000000ff00118210 */ /* 0x000fca0007ffe0ff */
[----:B------:R-:W-:-:S05]  /*0f20*/  IMAD.HI.U32 R17, R17, -0x55555555, RZ ;  /* 0xaaaaaaab11117827 */ /* 0x000fca00078e00ff */
[----:B------:R-:W-:-:S04]  /*0f30*/  SHF.R.U32.HI R17, RZ, 0x1, R17 ;  /* 0x00000001ff117819 */ /* 0x000fc80000011611 */
[C---:B------:R-:W-:Y:S02]  /*0f40*/  IADD3 R7, PT, PT, R17.reuse, 0x1, RZ ;  /* 0x0000000111077810 */ /* 0x040fe40007ffe0ff */
[----:B------:R-:W-:-:S04]  /*0f50*/  @!P0 IADD3 R7, PT, PT, R17, RZ, RZ ;  /* 0x000000ff11078210 */ /* 0x000fc80007ffe0ff */
[C---:B------:R-:W-:Y:S02]  /*0f60*/  ISETP.GE.U32.AND P0, PT, R7.reuse, 0x3, PT ;  /* 0x000000030700780c */ /* 0x040fe40003f06070 */
[----:B------:R-:W-:-:S11]  /*0f70*/  IADD3 R8, PT, PT, R7, 0x1, RZ ;  /* 0x0000000107087810 */ /* 0x000fd60007ffe0ff */
[----:B------:R-:W-:Y:S05]  /*0f80*/  @!P0 BRA `(.L_x_13) ;  /* 0x0000000400fc8947 */ /* 0x000fea0003800000 */
[----:B------:R-:W0:Y:S01]  /*0f90*/  LDC.64 R20, c[0x0][0x390] ;  /* 0x0000e400ff147b82 */ /* 0x000e220000000a00 */
[----:B------:R-:W-:Y:S02]  /*0fa0*/  LOP3.LUT R9, R8, 0x7ffffffc, RZ, 0xc0, !PT ;  /* 0x7ffffffc08097812 */ /* 0x000fe400078ec0ff */
[----:B------:R-:W-:Y:S02]  /*0fb0*/  MOV R10, RZ ;  /* 0x000000ff000a7202 */ /* 0x000fe40000000f00 */
[----:B------:R-:W-:-:S03]  /*0fc0*/  MOV R27, 0x3dcccccd ;  /* 0x3dcccccd001b7802 */ /* 0x000fc60000000f00 */
[----:B------:R-:W1:Y:S08]  /*0fd0*/  LDC.64 R18, c[0x0][0x398] ;  /* 0x0000e600ff127b82 */ /* 0x000e700000000a00 */
[----:B------:R-:W2:Y:S02]  /*0fe0*/  LDC.64 R16, c[0x0][0x388] ;  /* 0x0000e200ff107b82 */ /* 0x000ea40000000a00 */
.L_x_22:
[----:B--2---:R-:W-:-:S05]  /*0ff0*/  IMAD.WIDE R14, R6, 0x4, R16 ;  /* 0x00000004060e7825 */ /* 0x004fca00078e0210 */
[----:B------:R-:W2:Y:S04]  /*1000*/  LDG.E R11, desc[UR4][R14.64+-0x8] ;  /* 0xfffff8040e0b7981 */ /* 0x000ea8000c1e1900 */
[----:B------:R-:W3:Y:S04]  /*1010*/  LDG.E R0, desc[UR4][R14.64+-0x4] ;  /* 0xfffffc040e007981 */ /* 0x000ee8000c1e1900 */
[----:B------:R-:W4:Y:S01]  /*1020*/  LDG.E R25, desc[UR4][R14.64] ;  /* 0x000000040e197981 */ /* 0x000f22000c1e1900 */
[----:B--2---:R-:W2:Y:S08]  /*1030*/  F2I.TRUNC.NTZ R2, R11 ;  /* 0x0000000b00027305 */ /* 0x004eb0000020f100 */
[----:B---3--:R-:W3:Y:S01]  /*1040*/  F2I.TRUNC.NTZ R0, R0 ;  /* 0x0000000000007305 */ /* 0x008ee2000020f100 */
[----:B--2---:R-:W-:-:S04]  /*1050*/  IMAD R3, R2, UR8, R5 ;  /* 0x0000000802037c24 */ /* 0x004fc8000f8e0205 */
[----:B0-----:R-:W-:-:S04]  /*1060*/  IMAD.WIDE R2, R3, 0x4, R20 ;  /* 0x0000000403027825 */ /* 0x001fc800078e0214 */
[----:B---3--:R-:W-:Y:S02]  /*1070*/  IMAD R13, R0, UR8, R5 ;  /* 0x00000008000d7c24 */ /* 0x008fe4000f8e0205 */
[----:B------:R-:W2:Y:S02]  /*1080*/  LDG.E R2, desc[UR4][R2.64] ;  /* 0x0000000402027981 */ /* 0x000ea4000c1e1900 */
[----:B-1----:R-:W-:-:S06]  /*1090*/  IMAD.WIDE R12, R13, 0x4, R18 ;  /* 0x000000040d0c7825 */ /* 0x002fcc00078e0212 */
[----:B------:R-:W2:Y:S01]  /*10a0*/  LDG.E R13, desc[UR4][R12.64] ;  /* 0x000000040c0d7981 */ /* 0x000ea2000c1e1900 */
[----:B------:R-:W-:-:S05]  /*10b0*/  MOV R22, 0x7f800000 ;  /* 0x7f80000000167802 */ /* 0x000fca0000000f00 */
[----:B------:R-:W-:-:S04]  /*10c0*/  FFMA R11, -RZ, R22, 1 ;  /* 0x3f800000ff0b7423 */ /* 0x000fc80000000116 */
[----:B------:R-:W-:Y:S01]  /*10d0*/  FFMA R11, R11, R22, +INF ;  /* 0x7f8000000b0b7423 */ /* 0x000fe20000000016 */
[----:B------:R-:W-:Y:S01]  /*10e0*/  IADD3 R10, PT, PT, R10, 0x4, RZ ;  /* 0x000000040a0a7810 */ /* 0x000fe20007ffe0ff */
[----:B------:R-:W-:Y:S03]  /*10f0*/  BSSY.RECONVERGENT B4, `(.L_x_14) ;  /* 0x000000d000047945 */ /* 0x000fe60003800200 */
[----:B------:R-:W-:Y:S01]  /*1100*/  ISETP.NE.AND P2, PT, R10, R9, PT ;  /* 0x000000090a00720c */ /* 0x000fe20003f45270 */
[----:B--2---:R-:W-:-:S04]  /*1110*/  FMUL R24, R2, R13 ;  /* 0x0000000d02187220 */ /* 0x004fc80000400000 */
[----:B----4-:R-:W-:-:S04]  /*1120*/  FMUL R0, R24, R25 ;  /* 0x0000001918007220 */ /* 0x010fc80000400000 */
[----:B------:R-:W0:Y:S01]  /*1130*/  FCHK P0, R0, RZ ;  /* 0x000000ff00007302 */ /* 0x000e220000000000 */
[----:B------:R-:W-:-:S04]  /*1140*/  FFMA R22, R0, R11, RZ ;  /* 0x0000000b00167223 */ /* 0x000fc800000000ff */
[----:B------:R-:W-:-:S04]  /*1150*/  FFMA R2, -RZ, R22, R0 ;  /* 0x00000016ff027223 */ /* 0x000fc80000000100 */
[----:B------:R-:W-:Y:S01]  /*1160*/  FFMA R2, R11, R2, R22 ;  /* 0x000000020b027223 */ /* 0x000fe20000000016 */
[----:B0-----:R-:W-:Y:S06]  /*1170*/  @!P0 BRA `(.L_x_15) ;  /* 0x0000000000108947 */ /* 0x001fec0003800000 */
[----:B------:R-:W-:Y:S01]  /*1180*/  HFMA2 R3, -RZ, RZ, 0, 0 ;  /* 0x00000000ff037431 */ /* 0x000fe200000001ff */
[----:B------:R-:W-:-:S07]  /*1190*/  MOV R2, 0x11b0 ;  /* 0x000011b000027802 */ /* 0x000fce0000000f00 */
[----:B------:R-:W-:Y:S05]  /*11a0*/  CALL.REL.NOINC `($__internal_0_$__cuda_sm3x_div_rn_noftz_f32_slowpath) ;  /* 0x0000000c00947944 */ /* 0x000fea0003c00000 */
[----:B------:R-:W-:-:S07]  /*11b0*/  MOV R2, R0 ;  /* 0x0000000000027202 */ /* 0x000fce0000000f00 */
.L_x_15:
[----:B------:R-:W-:Y:S05]  /*11c0*/  BSYNC.RECONVERGENT B4 ;  /* 0x0000000000047941 */ /* 0x000fea0003800200 */
.L_x_14:
[----:B------:R-:W2:Y:S04]  /*11d0*/  LDG.E R0, desc[UR4][R14.64+0x8] ;  /* 0x000008040e007981 */ /* 0x000ea8000c1e1900 */
[----:B------:R-:W3:Y:S01]  /*11e0*/  LDG.E R3, desc[UR4][R14.64+0x4] ;  /* 0x000004040e037981 */ /* 0x000ee2000c1e1900 */
[----:B--2---:R-:W0:Y:S08]  /*11f0*/  F2I.TRUNC.NTZ R0, R0 ;  /* 0x0000000000007305 */ /* 0x004e30000020f100 */
[----:B---3--:R-:W1:Y:S01]  /*1200*/  F2I.TRUNC.NTZ R12, R3 ;  /* 0x00000003000c7305 */ /* 0x008e62000020f100 */
[----:B0-----:R-:W-:-:S04]  /*1210*/  IMAD R31, R0, UR8, R5 ;  /* 0x00000008001f7c24 */ /* 0x001fc8000f8e0205 */
[----:B------:R-:W-:-:S04]  /*1220*/  IMAD.WIDE R30, R31, 0x4, R18 ;  /* 0x000000041f1e7825 */ /* 0x000fc800078e0212 */
[----:B-1----:R-:W-:Y:S02]  /*1230*/  IMAD R29, R12, UR8, R5 ;  /* 0x000000080c1d7c24 */ /* 0x002fe4000f8e0205 */
[----:B------:R-:W2:Y:S02]  /*1240*/  LDG.E R30, desc[UR4][R30.64] ;  /* 0x000000041e1e7981 */ /* 0x000ea4000c1e1900 */
[----:B------:R-:W-:Y:S02]  /*1250*/  IMAD.WIDE R28, R29, 0x4, R20 ;  /* 0x000000041d1c7825 */ /* 0x000fe400078e0214 */
[----:B------:R-:W3:Y:S04]  /*1260*/  LDG.E R12, desc[UR4][R14.64+0xc] ;  /* 0x00000c040e0c7981 */ /* 0x000ee8000c1e1900 */
[----:B------:R-:W2:Y:S01]  /*1270*/  LDG.E R13, desc[UR4][R28.64] ;  /* 0x000000041c0d7981 */ /* 0x000ea2000c1e1900 */
[----:B------:R-:W-:-:S05]  /*1280*/  MOV R11, 0x7f800000 ;  /* 0x7f800000000b7802 */ /* 0x000fca0000000f00 */
[----:B------:R-:W-:-:S04]  /*1290*/  FFMA R22, -RZ, R11, 1 ;  /* 0x3f800000ff167423 */ /* 0x000fc8000000010b */
[----:B------:R-:W-:Y:S01]  /*12a0*/  FFMA R3, R22, R11, +INF ;  /* 0x7f80000016037423 */ /* 0x000fe2000000000b */
[----:B------:R-:W-:Y:S01]  /*12b0*/  BSSY.RECONVERGENT B4, `(.L_x_16) ;  /* 0x000000e000047945 */ /* 0x000fe20003800200 */
[----:B------:R-:W-:Y:S01]  /*12c0*/  FADD R23, R2, R23 ;  /* 0x0000001702177221 */ /* 0x000fe20000000000 */
[----:B------:R-:W-:Y:S01]  /*12d0*/  FADD R24, R24, R27 ;  /* 0x0000001b18187221 */ /* 0x000fe20000000000 */
[----:B--2---:R-:W-:-:S04]  /*12e0*/  FMUL R13, R13, R30 ;  /* 0x0000001e0d0d7220 */ /* 0x004fc80000400000 */
[----:B---3--:R-:W-:-:S04]  /*12f0*/  FMUL R0, R13, R12 ;  /* 0x0000000c0d007220 */ /* 0x008fc80000400000 */
        /* <DEDUP_REMOVED lines=9> */
.L_x_17:
[----:B------:R-:W-:Y:S05]  /*1390*/  BSYNC.RECONVERGENT B4 ;  /* 0x0000000000047941 */ /* 0x000fea0003800200 */
.L_x_16:
[----:B------:R-:W2:Y:S04]  /*13a0*/  LDG.E R0, desc[UR4][R14.64+0x14] ;  /* 0x000014040e007981 */ /* 0x000ea8000c1e1900 */
[----:B------:R-:W3:Y:S04]  /*13b0*/  LDG.E R3, desc[UR4][R14.64+0x10] ;  /* 0x000010040e037981 */ /* 0x000ee8000c1e1900 */
[----:B------:R-:W4:Y:S01]  /*13c0*/  LDG.E R11, desc[UR4][R14.64+0x18] ;  /* 0x000018040e0b7981 */ /* 0x000f22000c1e1900 */
[----:B--2---:R-:W0:Y:S08]  /*13d0*/  F2I.TRUNC.NTZ R0, R0 ;  /* 0x0000000000007305 */ /* 0x004e30000020f100 */
[----:B---3--:R-:W1:Y:S01]  /*13e0*/  F2I.TRUNC.NTZ R12, R3 ;  /* 0x00000003000c7305 */ /* 0x008e62000020f100 */
[----:B0-----:R-:W-:-:S04]  /*13f0*/  IMAD R29, R0, UR8, R5 ;  /* 0x00000008001d7c24 */ /* 0x001fc8000f8e0205 */
[----:B------:R-:W-:-:S04]  /*1400*/  IMAD.WIDE R28, R29, 0x4, R18 ;  /* 0x000000041d1c7825 */ /* 0x000fc800078e0212 */
[----:B-1----:R-:W-:Y:S02]  /*1410*/  IMAD R27, R12, UR8, R5 ;  /* 0x000000080c1b7c24 */ /* 0x002fe4000f8e0205 */
[----:B------:R-:W2:Y:S02]  /*1420*/  LDG.E R29, desc[UR4][R28.64] ;  /* 0x000000041c1d7981 */ /* 0x000ea4000c1e1900 */
[----:B------:R-:W-:-:S05]  /*1430*/  IMAD.WIDE R26, R27, 0x4, R20 ;  /* 0x000000041b1a7825 */ /* 0x000fca00078e0214 */
        /* <DEDUP_REMOVED lines=18> */
.L_x_19:
[----:B------:R-:W-:Y:S05]  /*1560*/  BSYNC.RECONVERGENT B4 ;  /* 0x0000000000047941 */ /* 0x000fea0003800200 */
.L_x_18:
[----:B------:R-:W2:Y:S04]  /*1570*/  LDG.E R3, desc[UR4][R14.64+0x1c] ;  /* 0x00001c040e037981 */ /* 0x000ea8000c1e1900 */
[----:B------:R-:W3:Y:S01]  /*1580*/  LDG.E R0, desc[UR4][R14.64+0x20] ;  /* 0x000020040e007981 */ /* 0x000ee2000c1e1900 */
[----:B--2---:R-:W0:Y:S08]  /*1590*/  F2I.TRUNC.NTZ R12, R3 ;  /* 0x00000003000c7305 */ /* 0x004e30000020f100 */
[----:B---3--:R-:W1:Y:S01]  /*15a0*/  F2I.TRUNC.NTZ R0, R0 ;  /* 0x0000000000007305 */ /* 0x008e62000020f100 */
[----:B0-----:R-:W-:-:S02]  /*15b0*/  IMAD R25, R12, UR8, R5 ;  /* 0x000000080c197c24 */ /* 0x001fc4000f8e0205 */
[----:B------:R-:W2:Y:S02]  /*15c0*/  LDG.E R12, desc[UR4][R14.64+0x24] ;  /* 0x000024040e0c7981 */ /* 0x000ea4000c1e1900 */
[----:B------:R-:W-:-:S04]  /*15d0*/  IMAD.WIDE R24, R25, 0x4, R20 ;  /* 0x0000000419187825 */ /* 0x000fc800078e0214 */
[----:B-1----:R-:W-:Y:S02]  /*15e0*/  IMAD R29, R0, UR8, R5 ;  /* 0x00000008001d7c24 */ /* 0x002fe4000f8e0205 */
[----:B------:R-:W3:Y:S02]  /*15f0*/  LDG.E R24, desc[UR4][R24.64] ;  /* 0x0000000418187981 */ /* 0x000ee4000c1e1900 */
[----:B------:R-:W-:-:S05]  /*1600*/  IMAD.WIDE R28, R29, 0x4, R18 ;  /* 0x000000041d1c7825 */ /* 0x000fca00078e0212 */
[----:B------:R-:W3:Y:S01]  /*1610*/  LDG.E R27, desc[UR4][R28.64] ;  /* 0x000000041c1b7981 */ /* 0x000ee2000c1e1900 */
[----:B------:R-:W-:-:S05]  /*1620*/  MOV R11, 0x7f800000 ;  /* 0x7f800000000b7802 */ /* 0x000fca0000000f00 */
[----:B------:R-:W-:-:S04]  /*1630*/  FFMA R26, -RZ, R11, 1 ;  /* 0x3f800000ff1a7423 */ /* 0x000fc8000000010b */
[----:B------:R-:W-:Y:S01]  /*1640*/  FFMA R3, R26, R11, +INF ;  /* 0x7f8000001a037423 */ /* 0x000fe2000000000b */
[----:B------:R-:W-:Y:S01]  /*1650*/  BSSY.RECONVERGENT B4, `(.L_x_20) ;  /* 0x000000e000047945 */ /* 0x000fe20003800200 */
[----:B------:R-:W-:Y:S01]  /*1660*/  FADD R23, R23, R2 ;  /* 0x0000000217177221 */ /* 0x000fe20000000000 */
[----:B------:R-:W-:Y:S01]  /*1670*/  FADD R22, R13, R22 ;  /* 0x000000160d167221 */ /* 0x000fe20000000000 */
[----:B---3--:R-:W-:-:S04]  /*1680*/  FMUL R27, R24, R27 ;  /* 0x0000001b181b7220 */ /* 0x008fc80000400000 */
[----:B--2---:R-:W-:-:S04]  /*1690*/  FMUL R0, R27, R12 ;  /* 0x0000000c1b007220 */ /* 0x004fc80000400000 */
[----:B------:R-:W0:Y:S01]  /*16a0*/  FCHK P0, R0, RZ ;  /* 0x000000ff00007302 */ /* 0x000e220000000000 */
[----:B------:R-:W-:-:S04]  /*16b0*/  FFMA R12, R3, R0, RZ ;  /* 0x00000000030c7223 */ /* 0x000fc800000000ff */
[----:B------:R-:W-:-:S04]  /*16c0*/  FFMA R11, -RZ, R12, R0 ;  /* 0x0000000cff0b7223 */ /* 0x000fc80000000100 */
[----:B------:R-:W-:Y:S01]  /*16d0*/  FFMA R12, R3, R11, R12 ;  /* 0x0000000b030c7223 */ /* 0x000fe2000000000c */
[----:B0-----:R-:W-:Y:S06]  /*16e0*/  @!P0 BRA `(.L_x_21) ;  /* 0x0000000000108947 */ /* 0x001fec0003800000 */
[----:B------:R-:W-:Y:S01]  /*16f0*/  IMAD.MOV.U32 R3, RZ, RZ, RZ ;  /* 0x000000ffff037224 */ /* 0x000fe200078e00ff */
[----:B------:R-:W-:-:S07]  /*1700*/  MOV R2, 0x1720 ;  /* 0x0000172000027802 */ /* 0x000fce0000000f00 */
[----:B------:R-:W-:Y:S05]  /*1710*/  CALL.REL.NOINC `($__internal_0_$__cuda_sm3x_div_rn_noftz_f32_slowpath) ;  /* 0x0000000800387944 */ /* 0x000fea0003c00000 */
[----:B------:R-:W-:-:S07]  /*1720*/  MOV R12, R0 ;  /* 0x00000000000c7202 */ /* 0x000fce0000000f00 */
.L_x_21:
[----:B------:R-:W-:Y:S05]  /*1730*/  BSYNC.RECONVERGENT B4 ;  /* 0x0000000000047941 */ /* 0x000fea0003800200 */
.L_x_20:
[----:B------:R-:W-:Y:S01]  /*1740*/  FADD R23, R23, R12 ;  /* 0x0000000c17177221 */ /* 0x000fe20000000000 */
[----:B------:R-:W-:Y:S01]  /*1750*/  FADD R27, R22, R27 ;  /* 0x0000001b161b7221 */ /* 0x000fe20000000000 */
[----:B------:R-:W-:Y:S01]  /*1760*/  IADD3 R6, PT, PT, R6, 0xc, RZ ;  /* 0x0000000c06067810 */ /* 0x000fe20007ffe0ff */
[----:B------:R-:W-:Y:S06]  /*1770*/  @P2 BRA `(.L_x_22) ;  /* 0xfffffff8001c2947 */ /* 0x000fec000383ffff */
.L_x_13:
[----:B------:R-:W-:Y:S05]  /*1780*/  BSYNC.RECONVERGENT B3 ;  /* 0x0000000000037941 */ /* 0x000fea0003800200 */
.L_x_12:
[----:B------:R-:W-:-:S13]  /*1790*/  LOP3.LUT P0, R8, R8, 0x3, RZ, 0xc0, !PT ;  /* 0x0000000308087812 */ /* 0x000fda000780c0ff */
[----:B------:R-:W-:Y:S05]  /*17a0*/  @!P0 BRA `(.L_x_1) ;  /* 0x0000000400b08947 */ /* 0x000fea0003800000 */
[----:B------:R-:W-:Y:S01]  /*17b0*/  ISETP.NE.AND P0, PT, R8, 0x1, PT ;  /* 0x000000010800780c */ /* 0x000fe20003f05270 */
[----:B------:R-:W-:-:S12]  /*17c0*/  BSSY.RECONVERGENT B3, `(.L_x_23) ;  /* 0x0000045000037945 */ /* 0x000fd80003800200 */
[----:B------:R-:W-:Y:S05]  /*17d0*/  @!P0 BRA `(.L_x_24) ;  /* 0x00000004000c8947 */ /* 0x000fea0003800000 */
[----:B------:R-:W0:Y:S01]  /*17e0*/  LDC.64 R14, c[0x0][0x388] ;  /* 0x0000e200ff0e7b82 */ /* 0x000e220000000a00 */
[----:B------:R-:W1:Y:S07]  /*17f0*/  LDCU UR6, c[0x0][0x3c0] ;  /* 0x00007800ff0677ac */ /* 0x000e6e0008000800 */
[----:B------:R-:W2:Y:S08]  /*1800*/  LDC.64 R8, c[0x0][0x390] ;  /* 0x0000e400ff087b82 */ /* 0x000eb00000000a00 */
[----:B------:R-:W3:Y:S01]  /*1810*/  LDC.64 R12, c[0x0][0x398] ;  /* 0x0000e600ff0c7b82 */ /* 0x000ee20000000a00 */
[----:B0-----:R-:W-:-:S05]  /*1820*/  IMAD.WIDE R14, R6, 0x4, R14 ;  /* 0x00000004060e7825 */ /* 0x001fca00078e020e */
[----:B------:R-:W4:Y:S04]  /*1830*/  LDG.E R2, desc[UR4][R14.64+-0x8] ;  /* 0xfffff8040e027981 */ /* 0x000f28000c1e1900 */
[----:B------:R-:W5:Y:S01]  /*1840*/  LDG.E R0, desc[UR4][R14.64+-0x4] ;  /* 0xfffffc040e007981 */ /* 0x000f62000c1e1900 */
[----:B----4-:R-:W1:Y:S08]  /*1850*/  F2I.TRUNC.NTZ R2, R2 ;  /* 0x0000000200027305 */ /* 0x010e70000020f100 */
[----:B-----5:R-:W0:Y:S01]  /*1860*/  F2I.TRUNC.NTZ R0, R0 ;  /* 0x0000000000007305 */ /* 0x020e22000020f100 */
[----:B-1----:R-:W-:-:S04]  /*1870*/  IMAD R3, R2, UR6, R5 ;  /* 0x0000000602037c24 */ /* 0x002fc8000f8e0205 */
[----:B--2---:R-:W-:Y:S02]  /*1880*/  IMAD.WIDE R8, R3, 0x4, R8 ;  /* 0x0000000403087825 */ /* 0x004fe400078e0208 */
[----:B------:R-:W2:Y:S02]  /*1890*/  LDG.E R3, desc[UR4][R14.64] ;  /* 0x000000040e037981 */ /* 0x000ea4000c1e1900 */
[----:B0-----:R-:W-:Y:S02]  /*18a0*/  IMAD R11, R0, UR6, R5 ;  /* 0x00000006000b7c24 */ /* 0x001fe4000f8e0205 */
[----:B------:R-:W4:Y:S02]  /*18b0*/  LDG.E R8, desc[UR4][R8.64] ;  /* 0x0000000408087981 */ /* 0x000f24000c1e1900 */
[----:B---3--:R-:W-:-:S06]  /*18c0*/  IMAD.WIDE R12, R11, 0x4, R12 ;  /* 0x000000040b0c7825 */ /* 0x008fcc00078e020c */
[----:B------:R-:W4:Y:S01]  /*18d0*/  LDG.E R13, desc[UR4][R12.64] ;  /* 0x000000040c0d7981 */ /* 0x000f22000c1e1900 */
[----:B------:R-:W-:-:S05]  /*18e0*/  MOV R2, 0x7f800000 ;  /* 0x7f80000000027802 */ /* 0x000fca0000000f00 */
[----:B------:R-:W-:Y:S01]  /*18f0*/  FFMA R11, -RZ, R2, 1 ;  /* 0x3f800000ff0b7423 */ /* 0x000fe20000000102 */
[----:B------:R-:W-:Y:S01]  /*1900*/  BSSY.RECONVERGENT B4, `(.L_x_25) ;  /* 0x000000d000047945 */ /* 0x000fe20003800200 */
[----:B----4-:R-:W-:-:S04]  /*1910*/  FMUL R10, R8, R13 ;  /* 0x0000000d080a7220 */ /* 0x010fc80000400000 */
[----:B--2---:R-:W-:-:S04]  /*1920*/  FMUL R0, R10, R3 ;  /* 0x000000030a007220 */ /* 0x004fc80000400000 */
[----:B------:R-:W0:Y:S01]  /*1930*/  FCHK P0, R0, RZ ;  /* 0x000000ff00007302 */ /* 0x000e220000000000 */
[----:B------:R-:W-:-:S04]  /*1940*/  FFMA R3, R11, R2, +INF ;  /* 0x7f8000000b037423 */ /* 0x000fc80000000002 */
        /* <DEDUP_REMOVED lines=8> */
.L_x_26:
[----:B------:R-:W-:Y:S05]  /*19d0*/  BSYNC.RECONVERGENT B4 ;  /* 0x0000000000047941 */ /* 0x000fea0003800200 */
.L_x_25:
[----:B------:R-:W2:Y:S01]  /*19e0*/  LDG.E R0, desc[UR4][R14.64+0x8] ;  /* 0x000008040e007981 */ /* 0x000ea2000c1e1900 */
[----:B------:R-:W0:Y:S01]  /*19f0*/  LDC.64 R16, c[0x0][0x398] ;  /* 0x0000e600ff107b82 */ /* 0x000e220000000a00 */
[----:B------:R-:W1:Y:S02]  /*1a00*/  LDCU UR6, c[0x0][0x3c0] ;  /* 0x00007800ff0677ac */ /* 0x000e640008000800 */
[----:B------:R-:W3:Y:S05]  /*1a10*/  LDG.E R3, desc[UR4][R14.64+0x4] ;  /* 0x000004040e037981 */ /* 0x000eea000c1e1900 */
[----:B------:R-:W4:Y:S01]  /*1a20*/  LDC.64 R12, c[0x0][0x390] ;  /* 0x0000e400ff0c7b82 */ /* 0x000f220000000a00 */
[----:B------:R-:W5:Y:S01]  /*1a30*/  LDG.E R15, desc[UR4][R14.64+0xc] ;  /* 0x00000c040e0f7981 */ /* 0x000f62000c1e1900 */
[----:B--2---:R-:W1:Y:S08]  /*1a40*/  F2I.TRUNC.NTZ R0, R0 ;  /* 0x0000000000007305 */ /* 0x004e70000020f100 */
[----:B---3--:R-:W2:Y:S01]  /*1a50*/  F2I.TRUNC.NTZ R8, R3 ;  /* 0x0000000300087305 */ /* 0x008ea2000020f100 */
[----:B-1----:R-:W-:-:S04]  /*1a60*/  IMAD R11, R0, UR6, R5 ;  /* 0x00000006000b7c24 */ /* 0x002fc8000f8e0205 */
[----:B0-----:R-:W-:-:S04]  /*1a70*/  IMAD.WIDE R16, R11, 0x4, R16 ;  /* 0x000000040b107825 */ /* 0x001fc800078e0210 */
[----:B--2---:R-:W-:Y:S02]  /*1a80*/  IMAD R9, R8, UR6, R5 ;  /* 0x0000000608097c24 */ /* 0x004fe4000f8e0205 */
[----:B------:R-:W2:Y:S02]  /*1a90*/  LDG.E R17, desc[UR4][R16.64] ;  /* 0x0000000410117981 */ /* 0x000ea4000c1e1900 */
[----:B----4-:R-:W-:-:S05]  /*1aa0*/  IMAD.WIDE R12, R9, 0x4, R12 ;  /* 0x00000004090c7825 */ /* 0x010fca00078e020c */
        /* <DEDUP_REMOVED lines=8> */
[----:B-----5:R-:W-:-:S04]  /*1b30*/  FMUL R0, R8, R15 ;  /* 0x0000000f08007220 */ /* 0x020fc80000400000 */
        /* <DEDUP_REMOVED lines=9> */
.L_x_28:
[----:B------:R-:W-:Y:S05]  /*1bd0*/  BSYNC.RECONVERGENT B4 ;  /* 0x0000000000047941 */ /* 0x000fea0003800200 */
.L_x_27:
[----:B------:R-:W-:Y:S01]  /*1be0*/  FADD R23, R23, R18 ;  /* 0x0000001217177221 */ /* 0x000fe20000000000 */
[----:B------:R-:W-:Y:S01]  /*1bf0*/  FADD R27, R27, R8 ;  /* 0x000000081b1b7221 */ /* 0x000fe20000000000 */
[----:B------:R-:W-:-:S07]  /*1c00*/  IADD3 R6, PT, PT, R6, 0x6, RZ ;  /* 0x0000000606067810 */ /* 0x000fce0007ffe0ff */
.L_x_24:
[----:B------:R-:W-:Y:S05]  /*1c10*/  BSYNC.RECONVERGENT B3 ;  /* 0x0000000000037941 */ /* 0x000fea0003800200 */
.L_x_23:
[----:B------:R-:W-:-:S04]  /*1c20*/  LOP3.LUT R7, R7, 0x1, RZ, 0xc0, !PT ;  /* 0x0000000107077812 */ /* 0x000fc800078ec0ff */
[----:B------:R-:W-:-:S13]  /*1c30*/  ISETP.NE.U32.AND P0, PT, R7, 0x1, PT ;  /* 0x000000010700780c */ /* 0x000fda0003f05070 */
[----:B------:R-:W-:Y:S05]  /*1c40*/  @!P0 BRA `(.L_x_1) ;  /* 0x0000000000888947 */ /* 0x000fea0003800000 */
[----:B------:R-:W0:Y:S01]  /*1c50*/  LDC.64 R8, c[0x0][0x388] ;  /* 0x0000e200ff087b82 */ /* 0x000e220000000a00 */
[----:B------:R-:W1:Y:S07]  /*1c60*/  LDCU UR6, c[0x0][0x3c0] ;  /* 0x00007800ff0677ac */ /* 0x000e6e0008000800 */
[----:B------:R-:W2:Y:S08]  /*1c70*/  LDC.64 R12, c[0x0][0x398] ;  /* 0x0000e600ff0c7b82 */ /* 0x000eb00000000a00 */
[----:B------:R-:W3:Y:S01]  /*1c80*/  LDC.64 R10, c[0x0][0x390] ;  /* 0x0000e400ff0a7b82 */ /* 0x000ee20000000a00 */
[----:B0-----:R-:W-:-:S05]  /*1c90*/  IMAD.WIDE R8, R6, 0x4, R8 ;  /* 0x0000000406087825 */ /* 0x001fca00078e0208 */
[----:B------:R-:W4:Y:S04]  /*1ca0*/  LDG.E R0, desc[UR4][R8.64+-0x4] ;  /* 0xfffffc0408007981 */ /* 0x000f28000c1e1900 */
[----:B------:R-:W5:Y:S04]  /*1cb0*/  LDG.E R2, desc[UR4][R8.64+-0x8] ;  /* 0xfffff80408027981 */ /* 0x000f68000c1e1900 */
[----:B------:R-:W3:Y:S01]  /*1cc0*/  LDG.E R9, desc[UR4][R8.64] ;  /* 0x0000000408097981 */ /* 0x000ee2000c1e1900 */
[----:B----4-:R-:W1:Y:S08]  /*1cd0*/  F2I.TRUNC.NTZ R0, R0 ;  /* 0x0000000000007305 */ /* 0x010e70000020f100 */
[----:B-----5:R-:W0:Y:S01]  /*1ce0*/  F2I.TRUNC.NTZ R2, R2 ;  /* 0x0000000200027305 */ /* 0x020e22000020f100 */
[----:B-1----:R-:W-:-:S04]  /*1cf0*/  IMAD R7, R0, UR6, R5 ;  /* 0x0000000600077c24 */ /* 0x002fc8000f8e0205 */
[----:B--2---:R-:W-:-:S04]  /*1d00*/  IMAD.WIDE R12, R7, 0x4, R12 ;  /* 0x00000004070c7825 */ /* 0x004fc800078e020c */
[----:B0-----:R-:W-:Y:S02]  /*1d10*/  IMAD R3, R2, UR6, R5 ;  /* 0x0000000602037c24 */ /* 0x001fe4000f8e0205 */
[----:B------:R-:W2:Y:S02]  /*1d20*/  LDG.E R13, desc[UR4][R12.64] ;  /* 0x000000040c0d7981 */ /* 0x000ea4000c1e1900 */
[----:B---3--:R-:W-:-:S05]  /*1d30*/  IMAD.WIDE R10, R3, 0x4, R10 ;  /* 0x00000004030a7825 */ /* 0x008fca00078e020a */
[----:B------:R-:W2:Y:S01]  /*1d40*/  LDG.E R6, desc[UR4][R10.64] ;  /* 0x000000040a067981 */ /* 0x000ea2000c1e1900 */
[----:B------:R-:W-:-:S05]  /*1d50*/  MOV R3, 0x7f800000 ;  /* 0x7f80000000037802 */ /* 0x000fca0000000f00 */
[----:B------:R-:W-:-:S04]  /*1d60*/  FFMA R2, -RZ, R3, 1 ;  /* 0x3f800000ff027423 */ /* 0x000fc80000000103 */
[----:B------:R-:W-:Y:S01]  /*1d70*/  FFMA R3, R2, R3, +INF ;  /* 0x7f80000002037423 */ /* 0x000fe20000000003 */
[----:B------:R-:W-:Y:S01]  /*1d80*/  BSSY.RECONVERGENT B3, `(.L_x_29) ;  /* 0x000000c000037945 */ /* 0x000fe20003800200 */
[----:B--2---:R-:W-:-:S04]  /*1d90*/  FMUL R6, R6, R13 ;  /* 0x0000000d06067220 */ /* 0x004fc80000400000 */
[----:B------:R-:W-:-:S04]  /*1da0*/  FMUL R0, R6, R9 ;  /* 0x0000000906007220 */ /* 0x000fc80000400000 */
        /* <DEDUP_REMOVED lines=9> */
.L_x_30:
[----:B------:R-:W-:Y:S05]  /*1e40*/  BSYNC.RECONVERGENT B3 ;  /* 0x0000000000037941 */ /* 0x000fea0003800200 */
.L_x_29:
[----:B------:R-:W-:Y:S01]  /*1e50*/  FADD R23, R23, R2 ;  /* 0x0000000217177221 */ /* 0x000fe20000000000 */
[----:B------:R-:W-:-:S07]  /*1e60*/  FADD R27, R27, R6 ;  /* 0x000000061b1b7221 */ /* 0x000fce0000000000 */
.L_x_1:
[----:B------:R-:W-:Y:S05]  /*1e70*/  BSYNC.RECONVERGENT B0 ;  /* 0x0000000000007941 */ /* 0x000fea0003800200 */
.L_x_0:
[----:B------:R-:W0:Y:S01]  /*1e80*/  LDC.64 R2, c[0x0][0x3a0] ;  /* 0x0000e800ff027b82 */ /* 0x000e220000000a00 */
[----:B------:R-:W1:Y:S02]  /*1e90*/  LDCU UR6, c[0x0][0x3c0] ;  /* 0x00007800ff0677ac */ /* 0x000e640008000800 */
[----:B-1----:R-:W-:-:S04]  /*1ea0*/  IMAD R4, R4, UR6, R5 ;  /* 0x0000000604047c24 */ /* 0x002fc8000f8e0205 */
[----:B0-----:R-:W-:-:S05]  /*1eb0*/  IMAD.WIDE R2, R4, 0x4, R2 ;  /* 0x0000000404027825 */ /* 0x001fca00078e0202 */
[----:B------:R-:W2:Y:S01]  /*1ec0*/  LDG.E R0, desc[UR4][R2.64] ;  /* 0x0000000402007981 */ /* 0x000ea2000c1e1900 */
[----:B------:R-:W0:Y:S01]  /*1ed0*/  MUFU.RCP R6, R27 ;  /* 0x0000001b00067308 */ /* 0x000e220000001000 */
[----:B------:R-:W-:Y:S01]  /*1ee0*/  BSSY.RECONVERGENT B0, `(.L_x_31) ;  /* 0x000000d000007945 */ /* 0x000fe20003800200 */
[----:B0-----:R-:W-:-:S04]  /*1ef0*/  FFMA R5, R6, -R27, 1 ;  /* 0x3f80000006057423 */ /* 0x001fc8000000081b */
[----:B------:R-:W-:Y:S01]  /*1f00*/  FFMA R5, R6, R5, R6 ;  /* 0x0000000506057223 */ /* 0x000fe20000000006 */
        /* <DEDUP_REMOVED lines=10> */
.L_x_32:
[----:B------:R-:W-:Y:S05]  /*1fb0*/  BSYNC.RECONVERGENT B0 ;  /* 0x0000000000007941 */ /* 0x000fea0003800200 */
.L_x_31:
[----:B------:R-:W0:Y:S02]  /*1fc0*/  LDC.64 R2, c[0x0][0x3a8] ;  /* 0x0000ea00ff027b82 */ /* 0x000e240000000a00 */
[----:B0-----:R-:W-:-:S05]  /*1fd0*/  IMAD.WIDE R4, R4, 0x4, R2 ;  /* 0x0000000404047825 */ /* 0x001fca00078e0202 */
[----:B------:R-:W-:Y:S01]  /*1fe0*/  STG.E desc[UR4][R4.64], R7 ;  /* 0x0000000704007986 */ /* 0x000fe2000c101904 */
[----:B------:R-:W-:Y:S05]  /*1ff0*/  EXIT ;  /* 0x000000000000794d */ /* 0x000fea0003800000 */
        .weak           $__internal_0_$__cuda_sm3x_div_rn_noftz_f32_slowpath
        .type           $__internal_0_$__cuda_sm3x_div_rn_noftz_f32_slowpath,@function
        .size           $__internal_0_$__cuda_sm3x_div_rn_noftz_f32_slowpath,(.L_x_139 - $__internal_0_$__cuda_sm3x_div_rn_noftz_f32_slowpath)
$__internal_0_$__cuda_sm3x_div_rn_noftz_f32_slowpath:
[----:B------:R-:W-:Y:S01]  /*2000*/  SHF.R.U32.HI R11, RZ, 0x17, R3 ;  /* 0x00000017ff0b7819 */ /* 0x000fe20000011603 */
[----:B------:R-:W-:Y:S01]  /*2010*/  BSSY.RECONVERGENT B1, `(.L_x_33) ;  /* 0x0000064000017945 */ /* 0x000fe20003800200 */
[----:B------:R-:W-:Y:S02]  /*2020*/  SHF.R.U32.HI R25, RZ, 0x17, R0 ;  /* 0x00000017ff197819 */ /* 0x000fe40000011600 */
[----:B------:R-:W-:Y:S02]  /*2030*/  LOP3.LUT R11, R11, 0xff, RZ, 0xc0, !PT ;  /* 0x000000ff0b0b7812 */ /* 0x000fe400078ec0ff */
[----:B------:R-:W-:Y:S02]  /*2040*/  LOP3.LUT R25, R25, 0xff, RZ, 0xc0, !PT ;  /* 0x000000ff19197812 */ /* 0x000fe400078ec0ff */
[----:B------:R-:W-:-:S03]  /*2050*/  IADD3 R12, PT, PT, R11, -0x1, RZ ;  /* 0xffffffff0b0c7810 */ /* 0x000fc60007ffe0ff */
[----:B------:R-:W-:Y:S01]  /*2060*/  VIADD R26, R25, 0xffffffff ;  /* 0xffffffff191a7836 */ /* 0x000fe20000000000 */
[----:B------:R-:W-:-:S04]  /*2070*/  ISETP.GT.U32.AND P0, PT, R12, 0xfd, PT ;  /* 0x000000fd0c00780c */ /* 0x000fc80003f04070 */
[----:B------:R-:W-:-:S13]  /*2080*/  ISETP.GT.U32.OR P0, PT, R26, 0xfd, P0 ;  /* 0x000000fd1a00780c */ /* 0x000fda0000704470 */
[----:B------:R-:W-:Y:S01]  /*2090*/  @!P0 MOV R12, RZ ;  /* 0x000000ff000c8202 */ /* 0x000fe20000000f00 */
[----:B------:R-:W-:Y:S06]  /*20a0*/  @!P0 BRA `(.L_x_34) ;  /* 0x0000000000648947 */ /* 0x000fec0003800000 */
[----:B------:R-:W-:Y:S02]  /*20b0*/  FSETP.GTU.FTZ.AND P0, PT, |R0|, +INF , PT ;  /* 0x7f8000000000780b */ /* 0x000fe40003f1c200 */
[----:B------:R-:W-:-:S04]  /*20c0*/  FSETP.GTU.FTZ.AND P1, PT, |R3|, +INF , PT ;  /* 0x7f8000000300780b */ /* 0x000fc80003f3c200 */
[----:B------:R-:W-:-:S13]  /*20d0*/  PLOP3.LUT P0, PT, P0, P1, PT, 0xf8, 0x8f ;  /* 0x00000000008f781c */ /* 0x000fda0000703f70 */
[----:B------:R-:W-:Y:S05]  /*20e0*/  @P0 BRA `(.L_x_35) ;  /* 0x0000000400540947 */ /* 0x000fea0003800000 */
[----:B------:R-:W-:-:S13]  /*20f0*/  LOP3.LUT P0, RZ, R3, 0x7fffffff, R0, 0xc8, !PT ;  /* 0x7fffffff03ff7812 */ /* 0x000fda000780c800 */
[----:B------:R-:W-:Y:S05]  /*2100*/  @!P0 BRA `(.L_x_36) ;  /* 0x0000000400448947 */ /* 0x000fea0003800000 */
[C---:B------:R-:W-:Y:S02]  /*2110*/  FSETP.NEU.FTZ.AND P3, PT, |R0|.reuse, +INF , PT ;  /* 0x7f8000000000780b */ /* 0x040fe40003f7d200 */
[----:B------:R-:W-:Y:S02]  /*2120*/  FSETP.NEU.FTZ.AND P1, PT, |R3|, +INF , PT ;  /* 0x7f8000000300780b */ /* 0x000fe40003f3d200 */
[----:B------:R-:W-:-:S11]  /*2130*/  FSETP.NEU.FTZ.AND P0, PT, |R0|, +INF , PT ;  /* 0x7f8000000000780b */ /* 0x000fd60003f1d200 */
[----:B------:R-:W-:Y:S05]  /*2140*/  @!P1 BRA !P3, `(.L_x_36) ;  /* 0x0000000400349947 */ /* 0x000fea0005800000 */
[----:B------:R-:W-:-:S04]  /*2150*/  LOP3.LUT P3, RZ, R0, 0x7fffffff, RZ, 0xc0, !PT ;  /* 0x7fffffff00ff7812 */ /* 0x000fc8000786c0ff */
[----:B------:R-:W-:-:S13]  /*2160*/  PLOP3.LUT P1, PT, P1, P3, PT, 0x2f, 0xf2 ;  /* 0x0000000000f2781c */ /* 0x000fda0000f26577 */
[----:B------:R-:W-:Y:S05]  /*2170*/  @P1 BRA `(.L_x_37) ;  /* 0x0000000400201947 */ /* 0x000fea0003800000 */
[----:B------:R-:W-:-:S04]  /*2180*/  LOP3.LUT P1, RZ, R3, 0x7fffffff, RZ, 0xc0, !PT ;  /* 0x7fffffff03ff7812 */ /* 0x000fc8000782c0ff */
[----:B------:R-:W-:-:S13]  /*2190*/  PLOP3.LUT P0, PT, P0, P1, PT, 0x2f, 0xf2 ;  /* 0x0000000000f2781c */ /* 0x000fda0000702577 */
[----:B------:R-:W-:Y:S05]  /*21a0*/  @P0 BRA `(.L_x_38) ;  /* 0x0000000400080947 */ /* 0x000fea0003800000 */
[----:B------:R-:W-:-:S04]  /*21b0*/  IADD3 R12, PT, PT, R25, -0x1, RZ ;  /* 0xffffffff190c7810 */ /* 0x000fc80007ffe0ff */
[----:B------:R-:W-:Y:S02]  /*21c0*/  ISETP.GE.AND P0, PT, R12, RZ, PT ;  /* 0x000000ff0c00720c */ /* 0x000fe40003f06270 */
[----:B------:R-:W-:-:S04]  /*21d0*/  IADD3 R12, PT, PT, R11, -0x1, RZ ;  /* 0xffffffff0b0c7810 */ /* 0x000fc80007ffe0ff */
[----:B------:R-:W-:-:S07]  /*21e0*/  ISETP.GE.AND P1, PT, R12, RZ, PT ;  /* 0x000000ff0c00720c */ /* 0x000fce0003f26270 */
[----:B------:R-:W-:Y:S01]  /*21f0*/  @P0 MOV R12, RZ ;  /* 0x000000ff000c0202 */ /* 0x000fe20000000f00 */
[----:B------:R-:W-:Y:S01]  /*2200*/  @!P0 FFMA R0, R0, 1.84467440737095516160e+19, RZ ;  /* 0x5f80000000008823 */ /* 0x000fe200000000ff */
[----:B------:R-:W-:-:S04]  /*2210*/  @!P0 MOV R12, 0xffffffc0 ;  /* 0xffffffc0000c8802 */ /* 0x000fc80000000f00 */
[----:B------:R-:W-:Y:S01]  /*2220*/  @!P1 FFMA R3, R3, 1.84467440737095516160e+19, RZ ;  /* 0x5f80000003039823 */ /* 0x000fe200000000ff */
[----:B------:R-:W-:-:S07]  /*2230*/  @!P1 IADD3 R12, PT, PT, R12, 0x40, RZ ;  /* 0x000000400c0c9810 */ /* 0x000fce0007ffe0ff */
.L_x_34:
[----:B------:R-:W-:Y:S01]  /*2240*/  LEA R30, R11, 0xc0800000, 0x17 ;  /* 0xc08000000b1e7811 */ /* 0x000fe200078eb8ff */
[----:B------:R-:W-:Y:S01]  /*2250*/  BSSY.RECONVERGENT B2, `(.L_x_39) ;  /* 0x0000036000027945 */ /* 0x000fe20003800200 */
[----:B------:R-:W-:Y:S02]  /*2260*/  IADD3 R25, PT, PT, R25, -0x7f, RZ ;  /* 0xffffff8119197810 */ /* 0x000fe40007ffe0ff */
[----:B------:R-:W-:-:S03]  /*2270*/  IADD3 R30, PT, PT, -R30, R3, RZ ;  /* 0x000000031e1e7210 */ /* 0x000fc60007ffe1ff */
[C---:B------:R-:W-:Y:S01]  /*2280*/  IMAD R0, R25.reuse, -0x800000, R0 ;  /* 0xff80000019007824 */ /* 0x040fe200078e0200 */
[----:B------:R-:W0:Y:S01]  /*2290*/  MUFU.RCP R26, R30 ;  /* 0x0000001e001a7308 */ /* 0x000e220000001000 */
[----:B------:R-:W-:Y:S01]  /*22a0*/  FADD.FTZ R3, -R30, -RZ ;  /* 0x800000ff1e037221 */ /* 0x000fe20000010100 */
[----:B------:R-:W-:-:S04]  /*22b0*/  IADD3 R25, PT, PT, R25, 0x7f, -R11 ;  /* 0x0000007f19197810 */ /* 0x000fc80007ffe80b */
[----:B------:R-:W-:Y:S01]  /*22c0*/  IADD3 R25, PT, PT, R25, R12, RZ ;  /* 0x0000000c19197210 */ /* 0x000fe20007ffe0ff */
[----:B0-----:R-:W-:-:S04]  /*22d0*/  FFMA R29, R26, R3, 1 ;  /* 0x3f8000001a1d7423 */ /* 0x001fc80000000003 */
[----:B------:R-:W-:-:S04]  /*22e0*/  FFMA R29, R26, R29, R26 ;  /* 0x0000001d1a1d7223 */ /* 0x000fc8000000001a */
[----:B------:R-:W-:-:S04]  /*22f0*/  FFMA R26, R0, R29, RZ ;  /* 0x0000001d001a7223 */ /* 0x000fc800000000ff */
[----:B------:R-:W-:-:S04]  /*2300*/  FFMA R28, R3, R26, R0 ;  /* 0x0000001a031c7223 */ /* 0x000fc80000000000 */
[----:B------:R-:W-:-:S04]  /*2310*/  FFMA R28, R29, R28, R26 ;  /* 0x0000001c1d1c7223 */ /* 0x000fc8000000001a */
[----:B------:R-:W-:-:S04]  /*2320*/  FFMA R3, R3, R28, R0 ;  /* 0x0000001c03037223 */ /* 0x000fc80000000000 */
[----:B------:R-:W-:-:S05]  /*2330*/  FFMA R0, R29, R3, R28 ;  /* 0x000000031d007223 */ /* 0x000fca000000001c */
[----:B------:R-:W-:-:S04]  /*2340*/  SHF.R.U32.HI R11, RZ, 0x17, R0 ;  /* 0x00000017ff0b7819 */ /* 0x000fc80000011600 */
[----:B------:R-:W-:-:S04]  /*2350*/  LOP3.LUT R12, R11, 0xff, RZ, 0xc0, !PT ;  /* 0x000000ff0b0c7812 */ /* 0x000fc800078ec0ff */
[----:B------:R-:W-:-:S04]  /*2360*/  IADD3 R11, PT, PT, R12, R25, RZ ;  /* 0x000000190c0b7210 */ /* 0x000fc80007ffe0ff */
[----:B------:R-:W-:-:S04]  /*2370*/  IADD3 R12, PT, PT, R11, -0x1, RZ ;  /* 0xffffffff0b0c7810 */ /* 0x000fc80007ffe0ff */
[----:B------:R-:W-:-:S13]  /*2380*/  ISETP.GE.U32.AND P0, PT, R12, 0xfe, PT ;  /* 0x000000fe0c00780c */ /* 0x000fda0003f06070 */
[----:B------:R-:W-:Y:S05]  /*2390*/  @!P0 BRA `(.L_x_40) ;  /* 0x0000000000808947 */ /* 0x000fea0003800000 */
[----:B------:R-:W-:-:S13]  /*23a0*/  ISETP.GT.AND P0, PT, R11, 0xfe, PT ;  /* 0x000000fe0b00780c */ /* 0x000fda0003f04270 */
[----:B------:R-:W-:Y:S05]  /*23b0*/  @P0 BRA `(.L_x_41) ;  /* 0x00000000006c0947 */ /* 0x000fea0003800000 */
[----:B------:R-:W-:-:S13]  /*23c0*/  ISETP.GE.AND P0, PT, R11, 0x1, PT ;  /* 0x000000010b00780c */ /* 0x000fda0003f06270 */
[----:B------:R-:W-:Y:S05]  /*23d0*/  @P0 BRA `(.L_x_42) ;  /* 0x0000000000740947 */ /* 0x000fea0003800000 */
[----:B------:R-:W-:Y:S02]  /*23e0*/  ISETP.GE.AND P0, PT, R11, -0x18, PT ;  /* 0xffffffe80b00780c */ /* 0x000fe40003f06270 */
[----:B------:R-:W-:-:S11]  /*23f0*/  LOP3.LUT R0, R0, 0x80000000, RZ, 0xc0, !PT ;  /* 0x8000000000007812 */ /* 0x000fd600078ec0ff */
[----:B------:R-:W-:Y:S05]  /*2400*/  @!P0 BRA `(.L_x_42) ;  /* 0x0000000000688947 */ /* 0x000fea0003800000 */
[CCC-:B------:R-:W-:Y:S01]  /*2410*/  FFMA.RZ R12, R29.reuse, R3.reuse, R28.reuse ;  /* 0x000000031d0c7223 */ /* 0x1c0fe2000000c01c */
[CCC-:B------:R-:W-:Y:S01]  /*2420*/  FFMA.RP R25, R29.reuse, R3.reuse, R28.reuse ;  /* 0x000000031d197223 */ /* 0x1c0fe2000000801c */
[----:B------:R-:W-:Y:S01]  /*2430*/  FFMA.RM R28, R29, R3, R28 ;  /* 0x000000031d1c7223 */ /* 0x000fe2000000401c */
[C---:B------:R-:W-:Y:S02]  /*2440*/  IADD3 R3, PT, PT, R11.reuse, 0x20, RZ ;  /* 0x000000200b037810 */ /* 0x040fe40007ffe0ff */
[----:B------:R-:W-:Y:S02]  /*2450*/  LOP3.LUT R12, R12, 0x7fffff, RZ, 0xc0, !PT ;  /* 0x007fffff0c0c7812 */ /* 0x000fe400078ec0ff */
[C---:B------:R-:W-:Y:S02]  /*2460*/  ISETP.NE.AND P3, PT, R11.reuse, RZ, PT ;  /* 0x000000ff0b00720c */ /* 0x040fe40003f65270 */
[----:B------:R-:W-:Y:S02]  /*2470*/  LOP3.LUT R12, R12, 0x800000, RZ, 0xfc, !PT ;  /* 0x008000000c0c7812 */ /* 0x000fe400078efcff */
[----:B------:R-:W-:-:S02]  /*2480*/  ISETP.NE.AND P1, PT, R11, RZ, PT ;  /* 0x000000ff0b00720c */ /* 0x000fc40003f25270 */
[----:B------:R-:W-:Y:S02]  /*2490*/  IADD3 R11, PT, PT, -R11, RZ, RZ ;  /* 0x000000ff0b0b7210 */ /* 0x000fe40007ffe1ff */
[----:B------:R-:W-:Y:S02]  /*24a0*/  SHF.L.U32 R3, R12, R3, RZ ;  /* 0x000000030c037219 */ /* 0x000fe400000006ff */
[----:B------:R-:W-:Y:S02]  /*24b0*/  FSETP.NEU.FTZ.AND P0, PT, R25, R28, PT ;  /* 0x0000001c1900720b */ /* 0x000fe40003f1d000 */
[----:B------:R-:W-:Y:S02]  /*24c0*/  SEL R11, R11, RZ, P3 ;  /* 0x000000ff0b0b7207 */ /* 0x000fe40001800000 */
[----:B------:R-:W-:Y:S02]  /*24d0*/  ISETP.NE.AND P1, PT, R3, RZ, P1 ;  /* 0x000000ff0300720c */ /* 0x000fe40000f25270 */
[----:B------:R-:W-:-:S02]  /*24e0*/  SHF.R.U32.HI R12, RZ, R11, R12 ;  /* 0x0000000bff0c7219 */ /* 0x000fc4000001160c */
[----:B------:R-:W-:Y:S02]  /*24f0*/  PLOP3.LUT P0, PT, P0, P1, PT, 0xf8, 0x8f ;  /* 0x00000000008f781c */ /* 0x000fe40000703f70 */
[----:B------:R-:W-:Y:S02]  /*2500*/  SHF.R.U32.HI R11, RZ, 0x1, R12 ;  /* 0x00000001ff0b7819 */ /* 0x000fe4000001160c */
[----:B------:R-:W-:-:S04]  /*2510*/  SEL R26, RZ, 0x1, !P0 ;  /* 0x00000001ff1a7807 */ /* 0x000fc80004000000 */
[----:B------:R-:W-:-:S04]  /*2520*/  LOP3.LUT R3, R26, 0x1, R11, 0xf8, !PT ;  /* 0x000000011a037812 */ /* 0x000fc800078ef80b */
[----:B------:R-:W-:-:S04]  /*2530*/  LOP3.LUT R12, R3, R12, RZ, 0xc0, !PT ;  /* 0x0000000c030c7212 */ /* 0x000fc800078ec0ff */
[----:B------:R-:W-:-:S04]  /*2540*/  IADD3 R11, PT, PT, R11, R12, RZ ;  /* 0x0000000c0b0b7210 */ /* 0x000fc80007ffe0ff */
[----:B------:R-:W-:Y:S01]  /*2550*/  LOP3.LUT R0, R11, R0, RZ, 0xfc, !PT ;  /* 0x000000000b007212 */ /* 0x000fe200078efcff */
[----:B------:R-:W-:Y:S06]  /*2560*/  BRA `(.L_x_42) ;  /* 0x0000000000107947 */ /* 0x000fec0003800000 */
.L_x_41:
[----:B------:R-:W-:-:S04]  /*2570*/  LOP3.LUT R0, R0, 0x80000000, RZ, 0xc0, !PT ;  /* 0x8000000000007812 */ /* 0x000fc800078ec0ff */
[----:B------:R-:W-:Y:S01]  /*2580*/  LOP3.LUT R0, R0, 0x7f800000, RZ, 0xfc, !PT ;  /* 0x7f80000000007812 */ /* 0x000fe200078efcff */
[----:B------:R-:W-:Y:S06]  /*2590*/  BRA `(.L_x_42) ;  /* 0x0000000000047947 */ /* 0x000fec0003800000 */
.L_x_40:
[----:B------:R-:W-:-:S07]  /*25a0*/  LEA R0, R25, R0, 0x17 ;  /* 0x0000000019007211 */ /* 0x000fce00078eb8ff */
.L_x_42:
[----:B------:R-:W-:Y:S05]  /*25b0*/  BSYNC.RECONVERGENT B2 ;  /* 0x0000000000027941 */ /* 0x000fea0003800200 */
.L_x_39:
[----:B------:R-:W-:Y:S05]  /*25c0*/  BRA `(.L_x_43) ;  /* 0x0000000000207947 */ /* 0x000fea0003800000 */
.L_x_38:
[----:B------:R-:W-:-:S04]  /*25d0*/  LOP3.LUT R0, R3, 0x80000000, R0, 0x48, !PT ;  /* 0x8000000003007812 */ /* 0x000fc800078e4800 */
[----:B------:R-:W-:Y:S01]  /*25e0*/  LOP3.LUT R0, R0, 0x7f800000, RZ, 0xfc, !PT ;  /* 0x7f80000000007812 */ /* 0x000fe200078efcff */
[----:B------:R-:W-:Y:S06]  /*25f0*/  BRA `(.L_x_43) ;  /* 0x0000000000147947 */ /* 0x000fec0003800000 */
.L_x_37:
[----:B------:R-:W-:Y:S01]  /*2600*/  LOP3.LUT R0, R3, 0x80000000, R0, 0x48, !PT ;  /* 0x8000000003007812 */ /* 0x000fe200078e4800 */
[----:B------:R-:W-:Y:S06]  /*2610*/  BRA `(.L_x_43) ;  /* 0x00000000000c7947 */ /* 0x000fec0003800000 */
.L_x_36:
[----:B------:R-:W0:Y:S01]  /*2620*/  MUFU.RSQ R0, -QNAN ;  /* 0xffc0000000007908 */ /* 0x000e220000001400 */
[----:B------:R-:W-:Y:S05]  /*2630*/  BRA `(.L_x_43) ;  /* 0x0000000000047947 */ /* 0x000fea0003800000 */
.L_x_35:
[----:B------:R-:W-:-:S07]  /*2640*/  FADD.FTZ R0, R0, R3 ;  /* 0x0000000300007221 */ /* 0x000fce0000010000 */
.L_x_43:
[----:B------:R-:W-:Y:S05]  /*2650*/  BSYNC.RECONVERGENT B1 ;  /* 0x0000000000017941 */ /* 0x000fea0003800200 */
.L_x_33:
[----:B------:R-:W-:-:S04]  /*2660*/  HFMA2 R3, -RZ, RZ, 0, 0 ;  /* 0x00000000ff037431 */ /* 0x000fc800000001ff */
[----:B0-----:R-:W-:Y:S05]  /*2670*/  RET.REL.NODEC R2 `(_Z13factorCKernelPiPfS0_S0_S0_S0_iiiii) ;  /* 0xffffffd802607950 */ /* 0x001fea0003c3ffff */
.L_x_44:
[----:B------:R-:W-:-:S00]  /*2680*/  BRA `(.L_x_44) ;  /* 0xfffffffc00fc7947 */ /* 0x000fc0000383ffff */
[----:B------:R-:W-:-:S00]  /*2690*/  NOP ;  /* 0x0000000000007918 */ /* 0x000fc00000000000 */
        /* <DEDUP_REMOVED lines=14> */
.L_x_139:


//--------------------- .text._Z13factorBKernelPiPfS0_S0_S0_S0_iiiii --------------------------
	.section	.text._Z13factorBKernelPiPfS0_S0_S0_S0_iiiii,"ax",@progbits
	.align	128
        .global         _Z13factorBKernelPiPfS0_S0_S0_S0_iiiii
        .type           _Z13factorBKernelPiPfS0_S0_S0_S0_iiiii,@function
        .size           _Z13factorBKernelPiPfS0_S0_S0_S0_iiiii,(.L_x_140 - _Z13factorBKernelPiPfS0_S0_S0_S0_iiiii)
        .other          _Z13factorBKernelPiPfS0_S0_S0_S0_iiiii,@"STO_CUDA_ENTRY STV_DEFAULT"
_Z13factorBKernelPiPfS0_S0_S0_S0_iiiii:
.text._Z13factorBKernelPiPfS0_S0_S0_S0_iiiii:
        /* <DEDUP_REMOVED lines=19> */
[----:B------:R-:W-:-:S06]  /*0130*/  HFMA2 R7, -RZ, RZ, 1.875, 0 ;  /* 0x3f800000ff077431 */ /* 0x000fcc00000001ff */
[----:B------:R-:W4:Y:S02]  /*0140*/  LDC R5, c[0x0][0x360] ;  /* 0x0000d800ff057b82 */ /* 0x000f240000000800 */
[----:B----4-:R-:W-:Y:S01]  /*0150*/  IMAD R5, R5, UR6, R8 ;  /* 0x0000000605057c24 */ /* 0x010fe2000f8e0208 */
[----:B--2---:R-:W-:-:S04]  /*0160*/  IADD3 R6, PT, PT, R0, 0x2, RZ ;  /* 0x0000000200067810 */ /* 0x004fc80007ffe0ff */
[----:B---3--:R-:W-:-:S13]  /*0170*/  ISETP.GE.AND P0, PT, R6, R17, PT ;  /* 0x000000110600720c */ /* 0x008fda0003f06270 */
[----:B------:R-:W-:Y:S05]  /*0180*/  @P0 BRA `(.L_x_46) ;  /* 0x0000001c007c0947 */ /* 0x000fea0003800000 */
[----:B------:R-:W0:Y:S01]  /*0190*/  LDC R9, c[0x0][0x3c0] ;  /* 0x0000f000ff097b82 */ /* 0x000e220000000800 */
[----:B------:R-:W-:Y:S01]  /*01a0*/  BSSY.RECONVERGENT B0, `(.L_x_47) ;  /* 0x00001ce000007945 */ /* 0x000fe20003800200 */
        /* <DEDUP_REMOVED lines=17> */
.L_x_57:
        /* <DEDUP_REMOVED lines=13> */
[----:B------:R-:W-:Y:S02]  /*0390*/  MOV R12, RZ ;  /* 0x000000ff000c7202 */ /* 0x000fe40000000f00 */
[----:B------:R-:W-:Y:S02]  /*03a0*/  MOV R31, R0 ;  /* 0x00000000001f7202 */ /* 0x000fe40000000f00 */
[----:B------:R-:W-:Y:S02]  /*03b0*/  MOV R24, R8 ;  /* 0x0000000800187202 */ /* 0x000fe40000000f00 */
[----:B------:R-:W-:Y:S02]  /*03c0*/  MOV R35, R7 ;  /* 0x0000000700237202 */ /* 0x000fe40000000f00 */
[----:B------:R-:W-:Y:S02]  /*03d0*/  MOV R25, R26 ;  /* 0x0000001a00197202 */ /* 0x000fe40000000f00 */
[----:B------:R-:W-:-:S07]  /*03e0*/  MOV R23, R9 ;  /* 0x0000000900177202 */ /* 0x000fce0000000f00 */
.L_x_51:
[----:B------:R-:W0:Y:S01]  /*03f0*/  LDC.64 R2, c[0x0][0x3a0] ;  /* 0x0000e800ff027b82 */ /* 0x000e220000000a00 */
[----:B------:R-:W-:Y:S01]  /*0400*/  IMAD.WIDE R20, R25, 0x4, R18 ;  /* 0x0000000419147825 */ /* 0x000fe200078e0212 */
[----:B------:R-:W-:Y:S02]  /*0410*/  MOV R10, R24 ;  /* 0x00000018000a7202 */ /* 0x000fe40000000f00 */
[----:B------:R-:W-:Y:S02]  /*0420*/  MOV R11, R35 ;  /* 0x00000023000b7202 */ /* 0x000fe40000000f00 */
[----:B------:R-:W2:Y:S04]  /*0430*/  LDG.E R24, desc[UR4][R20.64+-0x10] ;  /* 0xfffff00414187981 */ /* 0x000ea8000c1e1900 */
[----:B------:R-:W2:Y:S04]  /*0440*/  LDG.E R33, desc[UR4][R10.64+-0x10] ;  /* 0xfffff0040a217981 */ /* 0x000ea8000c1e1900 */
[----:B------:R-:W3:Y:S04]  /*0450*/  LDG.E R35, desc[UR4][R10.64+-0x8] ;  /* 0xfffff8040a237981 */ /* 0x000ee8000c1e1900 */
[----:B------:R-:W3:Y:S01]  /*0460*/  LDG.E R34, desc[UR4][R20.64+-0x8] ;  /* 0xfffff80414227981 */ /* 0x000ee2000c1e1900 */
[----:B0-----:R-:W-:-:S05]  /*0470*/  IMAD.WIDE R2, R31, 0x4, R2 ;  /* 0x000000041f027825 */ /* 0x001fca00078e0202 */
[----:B------:R-:W4:Y:S04]  /*0480*/  LDG.E R32, desc[UR4][R2.64] ;  /* 0x0000000402207981 */ /* 0x000f28000c1e1900 */
[----:B------:R-:W5:Y:S04]  /*0490*/  LDG.E R37, desc[UR4][R2.64+0x14] ;  /* 0x0000140402257981 */ /* 0x000f68000c1e1900 */
[----:B------:R-:W5:Y:S01]  /*04a0*/  LDG.E R36, desc[UR4][R2.64+0x1c] ;  /* 0x00001c0402247981 */ /* 0x000f62000c1e1900 */
[----:B--2---:R-:W-:-:S03]  /*04b0*/  FMUL R33, R24, R33 ;  /* 0x0000002118217220 */ /* 0x004fc60000400000 */
[----:B------:R-:W2:Y:S01]  /*04c0*/  LDG.E R24, desc[UR4][R2.64+0x4] ;  /* 0x0000040402187981 */ /* 0x000ea2000c1e1900 */
[----:B----4-:R-:W-:-:S03]  /*04d0*/  FFMA R32, R33, R32, R12 ;  /* 0x0000002021207223 */ /* 0x010fc6000000000c */
[----:B------:R-:W4:Y:S04]  /*04e0*/  LDG.E R33, desc[UR4][R10.64+-0xc] ;  /* 0xfffff4040a217981 */ /* 0x000f28000c1e1900 */
[----:B------:R-:W4:Y:S01]  /*04f0*/  LDG.E R12, desc[UR4][R20.64+-0xc] ;  /* 0xfffff404140c7981 */ /* 0x000f22000c1e1900 */
[----:B---3--:R-:W-:-:S03]  /*0500*/  FMUL R35, R34, R35 ;  /* 0x0000002322237220 */ /* 0x008fc60000400000 */
[----:B------:R-:W3:Y:S01]  /*0510*/  LDG.E R34, desc[UR4][R2.64+0xc] ;  /* 0x00000c0402227981 */ /* 0x000ee2000c1e1900 */
[----:B----4-:R-:W-:-:S03]  /*0520*/  FMUL R33, R12, R33 ;  /* 0x000000210c217220 */ /* 0x010fc60000400000 */
[----:B------:R-:W4:Y:S01]  /*0530*/  LDG.E R12, desc[UR4][R2.64+0x8] ;  /* 0x00000804020c7981 */ /* 0x000f22000c1e1900 */
[----:B--2---:R-:W-:-:S03]  /*0540*/  FFMA R24, R33, R24, R32 ;  /* 0x0000001821187223 */ /* 0x004fc60000000020 */
[----:B------:R-:W2:Y:S04]  /*0550*/  LDG.E R33, desc[UR4][R10.64+-0x4] ;  /* 0xfffffc040a217981 */ /* 0x000ea8000c1e1900 */
[----:B------:R-:W2:Y:S01]  /*0560*/  LDG.E R32, desc[UR4][R20.64+-0x4] ;  /* 0xfffffc0414207981 */ /* 0x000ea2000c1e1900 */
[----:B----4-:R-:W-:-:S03]  /*0570*/  FFMA R12, R35, R12, R24 ;  /* 0x0000000c230c7223 */ /* 0x010fc60000000018 */
[----:B------:R-:W4:Y:S01]  /*0580*/  LDG.E R35, desc[UR4][R10.64] ;  /* 0x000000040a237981 */ /* 0x000f22000c1e1900 */
[----:B--2---:R-:W-:-:S03]  /*0590*/  FMUL R33, R32, R33 ;  /* 0x0000002120217220 */ /* 0x004fc60000400000 */
[----:B------:R-:W4:Y:S01]  /*05a0*/  LDG.E R32, desc[UR4][R20.64] ;  /* 0x0000000414207981 */ /* 0x000f22000c1e1900 */
[----:B---3--:R-:W-:-:S03]  /*05b0*/  FFMA R24, R33, R34, R12 ;  /* 0x0000002221187223 */ /* 0x008fc6000000000c */
[----:B------:R-:W2:Y:S04]  /*05c0*/  LDG.E R12, desc[UR4][R10.64+0x4] ;  /* 0x000004040a0c7981 */ /* 0x000ea8000c1e1900 */
[----:B------:R-:W2:Y:S04]  /*05d0*/  LDG.E R33, desc[UR4][R20.64+0x4] ;  /* 0x0000040414217981 */ /* 0x000ea8000c1e1900 */
[----:B------:R-:W3:Y:S01]  /*05e0*/  LDG.E R34, desc[UR4][R2.64+0x10] ;  /* 0x0000100402227981 */ /* 0x000ee2000c1e1900 */
[----:B----4-:R-:W-:-:S03]  /*05f0*/  FMUL R35, R32, R35 ;  /* 0x0000002320237220 */ /* 0x010fc60000400000 */
[----:B------:R-:W4:Y:S01]  /*0600*/  LDG.E R32, desc[UR4][R20.64+0x8] ;  /* 0x0000080414207981 */ /* 0x000f22000c1e1900 */
[----:B--2---:R-:W-:-:S03]  /*0610*/  FMUL R33, R33, R12 ;  /* 0x0000000c21217220 */ /* 0x004fc60000400000 */
[----:B------:R-:W4:Y:S01]  /*0620*/  LDG.E R12, desc[UR4][R10.64+0x8] ;  /* 0x000008040a0c7981 */ /* 0x000f22000c1e1900 */
[----:B---3--:R-:W-:-:S03]  /*0630*/  FFMA R24, R35, R34, R24 ;  /* 0x0000002223187223 */ /* 0x008fc60000000018 */
[----:B------:R-:W2:Y:S04]  /*0640*/  LDG.E R35, desc[UR4][R2.64+0x18] ;  /* 0x0000180402237981 */ /* 0x000ea8000c1e1900 */
[----:B------:R-:W3:Y:S04]  /*0650*/  LDG.E R34, desc[UR4][R20.64+0xc] ;  /* 0x00000c0414227981 */ /* 0x000ee8000c1e1900 */
[----:B------:R-:W3:Y:S01]  /*0660*/  LDG.E R3, desc[UR4][R10.64+0xc] ;  /* 0x00000c040a037981 */ /* 0x000ee2000c1e1900 */
[----:B------:R-:W-:-:S05]  /*0670*/  VIADD R23, R23, 0x8 ;  /* 0x0000000817177836 */ /* 0x000fca0000000000 */
[----:B------:R-:W-:Y:S01]  /*0680*/  ISETP.NE.AND P0, PT, R23, RZ, PT ;  /* 0x000000ff1700720c */ /* 0x000fe20003f05270 */
[----:B-----5:R-:W-:Y:S01]  /*0690*/  FFMA R24, R33, R37, R24 ;  /* 0x0000002521187223 */ /* 0x020fe20000000018 */
[----:B------:R-:W-:Y:S02]  /*06a0*/  IADD3 R25, PT, PT, R25, 0x8, RZ ;  /* 0x0000000819197810 */ /* 0x000fe40007ffe0ff */
[----:B------:R-:W-:Y:S01]  /*06b0*/  IADD3 R31, PT, PT, R31, 0x8, RZ ;  /* 0x000000081f1f7810 */ /* 0x000fe20007ffe0ff */
[----:B----4-:R-:W-:-:S04]  /*06c0*/  FMUL R33, R32, R12 ;  /* 0x0000000c20217220 */ /* 0x010fc80000400000 */
[----:B--2---:R-:W-:Y:S01]  /*06d0*/  FFMA R33, R33, R35, R24 ;  /* 0x0000002321217223 */ /* 0x004fe20000000018 */
[----:B------:R-:W-:-:S04]  /*06e0*/  IADD3 R24, P1, PT, R10, 0x20, RZ ;  /* 0x000000200a187810 */ /* 0x000fc80007f3e0ff */
[----:B------:R-:W-:Y:S01]  /*06f0*/  IADD3.X R35, PT, PT, RZ, R11, RZ, P1, !PT ;  /* 0x0000000bff237210 */ /* 0x000fe20000ffe4ff */
[----:B---3--:R-:W-:-:S04]  /*0700*/  FMUL R34, R34, R3 ;  /* 0x0000000322227220 */ /* 0x008fc80000400000 */
[----:B------:R-:W-:Y:S01]  /*0710*/  FFMA R12, R34, R36, R33 ;  /* 0x00000024220c7223 */ /* 0x000fe20000000021 */
[----:B------:R-:W-:Y:S06]  /*0720*/  @P0 BRA `(.L_x_51) ;  /* 0xfffffffc00300947 */ /* 0x000fec000383ffff */
[----:B------:R-:W-:-:S07]  /*0730*/  MOV R23, R13 ;  /* 0x0000000d00177202 */ /* 0x000fce0000000f00 */
.L_x_50:
        /* <DEDUP_REMOVED lines=13> */
[----:B0-----:R-:W-:-:S06]  /*0810*/  IMAD.WIDE.U32 R10, R31, 0x4, R10 ;  /* 0x000000041f0a7825 */ /* 0x001fcc00078e000a */
[----:B------:R-:W4:Y:S01]  /*0820*/  LDG.E R10, desc[UR4][R10.64] ;  /* 0x000000040a0a7981 */ /* 0x000f22000c1e1900 */
[----:B--2---:R-:W-:-:S05]  /*0830*/  IMAD.WIDE R20, R25, 0x4, R20 ;  /* 0x0000000419147825 */ /* 0x004fca00078e0214 */
[----:B------:R-:W4:Y:S01]  /*0840*/  LDG.E R31, desc[UR4][R20.64] ;  /* 0x00000004141f7981 */ /* 0x000f22000c1e1900 */
[----:B---3--:R-:W-:Y:S01]  /*0850*/  IMAD.WIDE R2, R33, 0x4, R2 ;  /* 0x0000000421027825 */ /* 0x008fe200078e0202 */
[----:B------:R-:W-:Y:S02]  /*0860*/  IADD3 R25, P0, PT, R16, R23, RZ ;  /* 0x0000001710197210 */ /* 0x000fe40007f1e0ff */
[----:B------:R-:W2:Y:S04]  /*0870*/  LDG.E R35, desc[UR4][R20.64+0x8] ;  /* 0x0000080414237981 */ /* 0x000ea8000c1e1900 */
[----:B------:R-:W3:Y:S01]  /*0880*/  LDG.E R32, desc[UR4][R2.64] ;  /* 0x0000000402207981 */ /* 0x000ee2000c1e1900 */
[----:B------:R-:W-:Y:S02]  /*0890*/  IADD3.X R34, PT, PT, RZ, RZ, RZ, P0, !PT ;  /* 0x000000ffff227210 */ /* 0x000fe400007fe4ff */
[C---:B-1----:R-:W-:Y:S01]  /*08a0*/  LEA R24, P0, R25.reuse, UR6, 0x2 ;  /* 0x0000000619187c11 */ /* 0x042fe2000f8010ff */
[----:B------:R-:W5:Y:S03]  /*08b0*/  LDG.E R36, desc[UR4][R20.64+0xc] ;  /* 0x00000c0414247981 */ /* 0x000f66000c1e1900 */
[----:B------:R-:W-:Y:S01]  /*08c0*/  LEA.HI.X R25, R25, UR7, R34, 0x2, P0 ;  /* 0x0000000719197c11 */ /* 0x000fe200080f1422 */
[----:B------:R-:W2:Y:S04]  /*08d0*/  LDG.E R37, desc[UR4][R2.64+0xc] ;  /* 0x00000c0402257981 */ /* 0x000ea8000c1e1900 */
[----:B------:R-:W5:Y:S04]  /*08e0*/  LDG.E R11, desc[UR4][R24.64+0xc] ;  /* 0x00000c04180b7981 */ /* 0x000f68000c1e1900 */
[----:B------:R-:W2:Y:S01]  /*08f0*/  LDG.E R34, desc[UR4][R2.64+0x8] ;  /* 0x0000080402227981 */ /* 0x000ea2000c1e1900 */
[----:B----4-:R-:W-:-:S03]  /*0900*/  FMUL R33, R31, R10 ;  /* 0x0000000a1f217220 */ /* 0x010fc60000400000 */
[----:B------:R-:W4:Y:S04]  /*0910*/  LDG.E R31, desc[UR4][R20.64+0x4] ;  /* 0x00000404141f7981 */ /* 0x000f28000c1e1900 */
[----:B------:R-:W2:Y:S01]  /*0920*/  LDG.E R10, desc[UR4][R24.64+0x8] ;  /* 0x00000804180a7981 */ /* 0x000ea2000c1e1900 */
[----:B---3--:R-:W-:-:S03]  /*0930*/  FFMA R12, R33, R32, R12 ;  /* 0x00000020210c7223 */ /* 0x008fc6000000000c */
[----:B------:R-:W4:Y:S04]  /*0940*/  LDG.E R32, desc[UR4][R24.64+0x4] ;  /* 0x0000040418207981 */ /* 0x000f28000c1e1900 */
[----:B------:R-:W3:Y:S01]  /*0950*/  LDG.E R33, desc[UR4][R2.64+0x4] ;  /* 0x0000040402217981 */ /* 0x000ee2000c1e1900 */
[----:B------:R-:W-:Y:S01]  /*0960*/  IADD3 R23, PT, PT, R23, 0x4, RZ ;  /* 0x0000000417177810 */ /* 0x000fe20007ffe0ff */
[----:B-----5:R-:W-:Y:S01]  /*0970*/  FMUL R11, R36, R11 ;  /* 0x0000000b240b7220 */ /* 0x020fe20000400000 */
[----:B--2---:R-:W-:Y:S01]  /*0980*/  FMUL R35, R35, R10 ;  /* 0x0000000a23237220 */ /* 0x004fe20000400000 */
[----:B----4-:R-:W-:-:S04]  /*0990*/  FMUL R31, R31, R32 ;  /* 0x000000201f1f7220 */ /* 0x010fc80000400000 */
[----:B---3--:R-:W-:-:S04]  /*09a0*/  FFMA R12, R31, R33, R12 ;  /* 0x000000211f0c7223 */ /* 0x008fc8000000000c */
[----:B------:R-:W-:-:S04]  /*09b0*/  FFMA R12, R35, R34, R12 ;  /* 0x00000022230c7223 */ /* 0x000fc8000000000c */
[----:B------:R-:W-:-:S07]  /*09c0*/  FFMA R12, R11, R37, R12 ;  /* 0x000000250b0c7223 */ /* 0x000fce000000000c */
.L_x_53:
[----:B------:R-:W-:Y:S05]  /*09d0*/  @!P1 BRA `(.L_x_52) ;  /* 0x0000000000ac9947 */ /* 0x000fea0003800000 */
[----:B------:R-:W-:Y:S02]  /*09e0*/  ISETP.NE.AND P0, PT, R14, 0x1, PT ;  /* 0x000000010e00780c */ /* 0x000fe40003f05270 */
[----:B------:R-:W-:-:S11]  /*09f0*/  LOP3.LUT P1, RZ, R30, 0x1, RZ, 0xc0, !PT ;  /* 0x000000011eff7812 */ /* 0x000fd6000782c0ff */
[----:B------:R-:W-:Y:S05]  /*0a00*/  @!P0 BRA `(.L_x_54) ;  /* 0x0000000000648947 */ /* 0x000fea0003800000 */
[----:B------:R-:W0:Y:S01]  /*0a10*/  LDC.64 R10, c[0x0][0x398] ;  /* 0x0000e600ff0a7b82 */ /* 0x000e220000000a00 */
[----:B------:R-:W1:Y:S01]  /*0a20*/  LDCU.64 UR6, c[0x0][0x398] ;  /* 0x00007300ff0677ac */ /* 0x000e620008000a00 */
[CC--:B------:R-:W-:Y:S02]  /*0a30*/  IADD3 R33, PT, PT, R16.reuse, R23.reuse, RZ ;  /* 0x0000001710217210 */ /* 0x0c0fe40007ffe0ff */
[-C--:B------:R-:W-:Y:S02]  /*0a40*/  IADD3 R21, P0, PT, R16, R23.reuse, RZ ;  /* 0x0000001710157210 */ /* 0x080fe40007f1e0ff */
[----:B------:R-:W-:Y:S02]  /*0a50*/  IADD3 R31, PT, PT, R26, R23, RZ ;  /* 0x000000171a1f7210 */ /* 0x000fe40007ffe0ff */
[----:B------:R-:W2:Y:S01]  /*0a60*/  LDC.64 R24, c[0x0][0x390] ;  /* 0x0000e400ff187b82 */ /* 0x000ea20000000a00 */
[----:B------:R-:W-:-:S07]  /*0a70*/  IADD3.X R30, PT, PT, RZ, RZ, RZ, P0, !PT ;  /* 0x000000ffff1e7210 */ /* 0x000fce00007fe4ff */
[----:B------:R-:W3:Y:S01]  /*0a80*/  LDC.64 R2, c[0x0][0x3a0] ;  /* 0x0000e800ff027b82 */ /* 0x000ee20000000a00 */
[----:B-1----:R-:W-:-:S04]  /*0a90*/  LEA R20, P0, R21, UR6, 0x2 ;  /* 0x0000000615147c11 */ /* 0x002fc8000f8010ff */
[----:B------:R-:W-:Y:S01]  /*0aa0*/  LEA.HI.X R21, R21, UR7, R30, 0x2, P0 ;  /* 0x0000000715157c11 */ /* 0x000fe200080f141e */
[----:B0-----:R-:W-:Y:S01]  /*0ab0*/  IMAD.WIDE.U32 R10, R33, 0x4, R10 ;  /* 0x00000004210a7825 */ /* 0x001fe200078e000a */
[----:B------:R-:W-:-:S03]  /*0ac0*/  IADD3 R33, PT, PT, R0, R23, RZ ;  /* 0x0000001700217210 */ /* 0x000fc60007ffe0ff */
[----:B------:R-:W4:Y:S01]  /*0ad0*/  LDG.E R20, desc[UR4][R20.64+0x4] ;  /* 0x0000040414147981 */ /* 0x000f22000c1e1900 */
[----:B--2---:R-:W-:-:S03]  /*0ae0*/  IMAD.WIDE R24, R31, 0x4, R24 ;  /* 0x000000041f187825 */ /* 0x004fc600078e0218 */
[----:B------:R-:W2:Y:S04]  /*0af0*/  LDG.E R11, desc[UR4][R10.64] ;  /* 0x000000040a0b7981 */ /* 0x000ea8000c1e1900 */
[----:B------:R-:W2:Y:S01]  /*0b00*/  LDG.E R30, desc[UR4][R24.64] ;  /* 0x00000004181e7981 */ /* 0x000ea2000c1e1900 */
[----:B---3--:R-:W-:-:S03]  /*0b10*/  IMAD.WIDE R2, R33, 0x4, R2 ;  /* 0x0000000421027825 */ /* 0x008fc600078e0202 */
[----:B------:R-:W4:Y:S04]  /*0b20*/  LDG.E R33, desc[UR4][R24.64+0x4] ;  /* 0x0000040418217981 */ /* 0x000f28000c1e1900 */
[----:B------:R-:W3:Y:S04]  /*0b30*/  LDG.E R32, desc[UR4][R2.64] ;  /* 0x0000000402207981 */ /* 0x000ee8000c1e1900 */
[----:B------:R-:W5:Y:S01]  /*0b40*/  LDG.E R34, desc[UR4][R2.64+0x4] ;  /* 0x0000040402227981 */ /* 0x000f62000c1e1900 */
[----:B------:R-:W-:Y:S01]  /*0b50*/  IADD3 R23, PT, PT, R23, 0x2, RZ ;  /* 0x0000000217177810 */ /* 0x000fe20007ffe0ff */
[----:B--2---:R-:W-:Y:S01]  /*0b60*/  FMUL R31, R30, R11 ;  /* 0x0000000b1e1f7220 */ /* 0x004fe20000400000 */
[----:B----4-:R-:W-:-:S03]  /*0b70*/  FMUL R33, R33, R20 ;  /* 0x0000001421217220 */ /* 0x010fc60000400000 */
[----:B---3--:R-:W-:-:S04]  /*0b80*/  FFMA R12, R31, R32, R12 ;  /* 0x000000201f0c7223 */ /* 0x008fc8000000000c */
[----:B-----5:R-:W-:-:S07]  /*0b90*/  FFMA R12, R33, R34, R12 ;  /* 0x00000022210c7223 */ /* 0x020fce000000000c */
.L_x_54:
[----:B------:R-:W-:Y:S05]  /*0ba0*/  @!P1 BRA `(.L_x_52) ;  /* 0x0000000000389947 */ /* 0x000fea0003800000 */
[----:B------:R-:W0:Y:S01]  /*0bb0*/  LDC.64 R2, c[0x0][0x390] ;  /* 0x0000e400ff027b82 */ /* 0x000e220000000a00 */
[-C--:B------:R-:W-:Y:S01]  /*0bc0*/  IADD3 R31, PT, PT, R16, R23.reuse, RZ ;  /* 0x00000017101f7210 */ /* 0x080fe20007ffe0ff */
[----:B------:R-:W-:Y:S01]  /*0bd0*/  IMAD.IADD R25, R26, 0x1, R23 ;  /* 0x000000011a197824 */ /* 0x000fe200078e0217 */
[----:B------:R-:W-:-:S05]  /*0be0*/  IADD3 R23, PT, PT, R0, R23, RZ ;  /* 0x0000001700177210 */ /* 0x000fca0007ffe0ff */
[----:B------:R-:W1:Y:S08]  /*0bf0*/  LDC.64 R10, c[0x0][0x398] ;  /* 0x0000e600ff0a7b82 */ /* 0x000e700000000a00 */
[----:B------:R-:W2:Y:S01]  /*0c00*/  LDC.64 R20, c[0x0][0x3a0] ;  /* 0x0000e800ff147b82 */ /* 0x000ea20000000a00 */
[----:B0-----:R-:W-:-:S06]  /*0c10*/  IMAD.WIDE R2, R25, 0x4, R2 ;  /* 0x0000000419027825 */ /* 0x001fcc00078e0202 */
[----:B------:R-:W3:Y:S01]  /*0c20*/  LDG.E R2, desc[UR4][R2.64] ;  /* 0x0000000402027981 */ /* 0x000ee2000c1e1900 */
[----:B-1----:R-:W-:-:S06]  /*0c30*/  IMAD.WIDE.U32 R10, R31, 0x4, R10 ;  /* 0x000000041f0a7825 */ /* 0x002fcc00078e000a */
[----:B------:R-:W3:Y:S01]  /*0c40*/  LDG.E R11, desc[UR4][R10.64] ;  /* 0x000000040a0b7981 */ /* 0x000ee2000c1e1900 */
[----:B--2---:R-:W-:-:S06]  /*0c50*/  IMAD.WIDE R20, R23, 0x4, R20 ;  /* 0x0000000417147825 */ /* 0x004fcc00078e0214 */
[----:B------:R-:W2:Y:S01]  /*0c60*/  LDG.E R20, desc[UR4][R20.64] ;  /* 0x0000000414147981 */ /* 0x000ea2000c1e1900 */
[----:B---3--:R-:W-:-:S04]  /*0c70*/  FMUL R23, R2, R11 ;  /* 0x0000000b02177220 */ /* 0x008fc80000400000 */
[----:B--2---:R-:W-:-:S07]  /*0c80*/  FFMA R12, R23, R20, R12 ;  /* 0x00000014170c7223 */ /* 0x004fce000000000c */
.L_x_52:
        /* <DEDUP_REMOVED lines=22> */
[----:B------:R-:W-:Y:S05]  /*0df0*/  CALL.REL.NOINC `($__internal_1_$__cuda_sm3x_div_rn_noftz_f32_slowpath) ;  /* 0x00000010008c7944 */ /* 0x000fea0003c00000 */
[----:B------:R-:W-:-:S07]  /*0e00*/  MOV R11, R0 ;  /* 0x00000000000b7202 */ /* 0x000fce0000000f00 */
.L_x_56:
[----:B------:R-:W-:Y:S05]  /*0e10*/  BSYNC.RECONVERGENT B5 ;  /* 0x0000000000057941 */ /* 0x000fea0003800200 */
.L_x_55:
[----:B------:R-:W-:Y:S01]  /*0e20*/  IADD3 R6, PT, PT, R6, 0x3, RZ ;  /* 0x0000000306067810 */ /* 0x000fe20007ffe0ff */
[----:B------:R-:W-:Y:S01]  /*0e30*/  FADD R22, R11, R22 ;  /* 0x000000160b167221 */ /* 0x000fe20000000000 */
[----:B------:R-:W-:Y:S02]  /*0e40*/  FADD R27, R10, R27 ;  /* 0x0000001b0a1b7221 */ /* 0x000fe40000000000 */
[----:B------:R-:W-:-:S13]  /*0e50*/  ISETP.GE.AND P0, PT, R6, R17, PT ;  /* 0x000000110600720c */ /* 0x000fda0003f06270 */
[----:B------:R-:W-:Y:S05]  /*0e60*/  @!P0 BRA `(.L_x_57) ;  /* 0xfffffff400148947 */ /* 0x000fea000383ffff */
[----:B------:R-:W-:Y:S05]  /*0e70*/  BSYNC.RECONVERGENT B4 ;  /* 0x0000000000047941 */ /* 0x000fea0003800200 */
.L_x_49:
[----:B------:R-:W-:Y:S05]  /*0e80*/  BRA `(.L_x_58) ;  /* 0x0000000c00fc7947 */ /* 0x000fea0003800000 */
.L_x_48:
[C---:B------:R-:W-:Y:S01]  /*0e90*/  VIADDMNMX R17, R0.reuse, 0x5, R17, !PT ;  /* 0x0000000500117846 */ /* 0x040fe20007800111 */
[----:B------:R-:W-:Y:S01]  /*0ea0*/  BSSY.RECONVERGENT B4, `(.L_x_59) ;  /* 0x000008f000047945 */ /* 0x000fe20003800200 */
[----:B------:R-:W-:Y:S01]  /*0eb0*/  HFMA2 R27, -RZ, RZ, 1.44921875, -19.203125 ;  /* 0x3dcccccdff1b7431 */ /* 0x000fe200000001ff */
[----:B------:R-:W-:Y:S02]  /*0ec0*/  MOV R22, 0x3dcccccd ;  /* 0x3dcccccd00167802 */ /* 0x000fe40000000f00 */
        /* <DEDUP_REMOVED lines=9> */
[C---:B------:R-:W-:Y:S01]  /*0f60*/  ISETP.GE.U32.AND P0, PT, R7.reuse, 0x3, PT ;  /* 0x000000030700780c */ /* 0x040fe20003f06070 */
[----:B------:R-:W-:-:S12]  /*0f70*/  VIADD R8, R7, 0x1 ;  /* 0x0000000107087836 */ /* 0x000fd80000000000 */
[----:B------:R-:W-:Y:S05]  /*0f80*/  @!P0 BRA `(.L_x_60) ;  /* 0x0000000800008947 */ /* 0x000fea0003800000 */
[----:B------:R-:W0:Y:S01]  /*0f90*/  LDC.64 R20, c[0x0][0x3a0] ;  /* 0x0000e800ff147b82 */ /* 0x000e220000000a00 */
[----:B------:R-:W-:Y:S02]  /*0fa0*/  LOP3.LUT R9, R8, 0x7ffffffc, RZ, 0xc0, !PT ;  /* 0x7ffffffc08097812 */ /* 0x000fe400078ec0ff */
[----:B------:R-:W-:Y:S02]  /*0fb0*/  MOV R10, RZ ;  /* 0x000000ff000a7202 */ /* 0x000fe40000000f00 */
[----:B------:R-:W-:-:S03]  /*0fc0*/  MOV R27, 0x3dcccccd ;  /* 0x3dcccccd001b7802 */ /* 0x000fc60000000f00 */
[----:B------:R-:W1:Y:S08]  /*0fd0*/  LDC.64 R18, c[0x0][0x390] ;  /* 0x0000e400ff127b82 */ /* 0x000e700000000a00 */
[----:B------:R-:W2:Y:S02]  /*0fe0*/  LDC.64 R16, c[0x0][0x388] ;  /* 0x0000e200ff107b82 */ /* 0x000ea40000000a00 */
.L_x_69:
[----:B--2---:R-:W-:-:S05]  /*0ff0*/  IMAD.WIDE R14, R6, 0x4, R16 ;  /* 0x00000004060e7825 */ /* 0x004fca00078e0210 */
[----:B------:R-:W2:Y:S04]  /*1000*/  LDG.E R11, desc[UR4][R14.64+-0x4] ;  /* 0xfffffc040e0b7981 */ /* 0x000ea8000c1e1900 */
[----:B------:R-:W3:Y:S04]  /*1010*/  LDG.E R23, desc[UR4][R14.64+-0x8] ;  /* 0xfffff8040e177981 */ /* 0x000ee8000c1e1900 */
[----:B------:R-:W4:Y:S01]  /*1020*/  LDG.E R25, desc[UR4][R14.64] ;  /* 0x000000040e197981 */ /* 0x000f22000c1e1900 */
[----:B--2---:R-:W2:Y:S08]  /*1030*/  F2I.TRUNC.NTZ R0, R11 ;  /* 0x0000000b00007305 */ /* 0x004eb0000020f100 */
[----:B---3--:R-:W3:Y:S01]  /*1040*/  F2I.TRUNC.NTZ R2, R23 ;  /* 0x0000001700027305 */ /* 0x008ee2000020f100 */
[----:B--2---:R-:W-:-:S02]  /*1050*/  IMAD R3, R0, UR8, R5 ;  /* 0x0000000800037c24 */ /* 0x004fc4000f8e0205 */
[----:B---3--:R-:W-:Y:S02]  /*1060*/  IMAD R13, R2, UR8, R5 ;  /* 0x00000008020d7c24 */ /* 0x008fe4000f8e0205 */
[----:B-1----:R-:W-:-:S04]  /*1070*/  IMAD.WIDE R2, R3, 0x4, R18 ;  /* 0x0000000403027825 */ /* 0x002fc800078e0212 */
[----:B0-----:R-:W-:Y:S02]  /*1080*/  IMAD.WIDE R12, R13, 0x4, R20 ;  /* 0x000000040d0c7825 */ /* 0x001fe400078e0214 */
[----:B------:R-:W2:Y:S04]  /*1090*/  LDG.E R2, desc[UR4][R2.64] ;  /* 0x0000000402027981 */ /* 0x000ea8000c1e1900 */
[----:B------:R-:W2:Y:S01]  /*10a0*/  LDG.E R13, desc[UR4][R12.64] ;  /* 0x000000040c0d7981 */ /* 0x000ea2000c1e1900 */
[----:B------:R-:W-:Y:S01]  /*10b0*/  HFMA2 R0, -RZ, RZ, 1.875, 0 ;  /* 0x3f800000ff007431 */ /* 0x000fe200000001ff */
[----:B------:R-:W-:-:S04]  /*10c0*/  MOV R26, 0x7f800000 ;  /* 0x7f800000001a7802 */ /* 0x000fc80000000f00 */
[----:B------:R-:W-:-:S04]  /*10d0*/  FFMA R11, -RZ, +INF , R0 ;  /* 0x7f800000ff0b7823 */ /* 0x000fc80000000100 */
        /* <DEDUP_REMOVED lines=11> */
[----:B------:R-:W-:Y:S02]  /*1190*/  MOV R3, RZ ;  /* 0x000000ff00037202 */ /* 0x000fe40000000f00 */
[----:B------:R-:W-:-:S07]  /*11a0*/  MOV R2, 0x11c0 ;  /* 0x000011c000027802 */ /* 0x000fce0000000f00 */
[----:B------:R-:W-:Y:S05]  /*11b0*/  CALL.REL.NOINC `($__internal_1_$__cuda_sm3x_div_rn_noftz_f32_slowpath) ;  /* 0x0000000c009c7944 */ /* 0x000fea0003c00000 */
[----:B------:R-:W-:-:S07]  /*11c0*/  MOV R23, R0 ;  /* 0x0000000000177202 */ /* 0x000fce0000000f00 */
.L_x_62:
[----:B------:R-:W-:Y:S05]  /*11d0*/  BSYNC.RECONVERGENT B5 ;  /* 0x0000000000057941 */ /* 0x000fea0003800200 */
.L_x_61:
[----:B------:R-:W2:Y:S04]  /*11e0*/  LDG.E R0, desc[UR4][R14.64+0x8] ;  /* 0x000008040e007981 */ /* 0x000ea8000c1e1900 */
[----:B------:R-:W3:Y:S04]  /*11f0*/  LDG.E R11, desc[UR4][R14.64+0x4] ;  /* 0x000004040e0b7981 */ /* 0x000ee8000c1e1900 */
[----:B------:R-:W4:Y:S01]  /*1200*/  LDG.E R12, desc[UR4][R14.64+0xc] ;  /* 0x00000c040e0c7981 */ /* 0x000f22000c1e1900 */
[----:B--2---:R-:W0:Y:S08]  /*1210*/  F2I.TRUNC.NTZ R0, R0 ;  /* 0x0000000000007305 */ /* 0x004e30000020f100 */
[----:B---3--:R-:W1:Y:S01]  /*1220*/  F2I.TRUNC.NTZ R2, R11 ;  /* 0x0000000b00027305 */ /* 0x008e62000020f100 */
[----:B0-----:R-:W-:-:S02]  /*1230*/  IMAD R3, R0, UR8, R5 ;  /* 0x0000000800037c24 */ /* 0x001fc4000f8e0205 */
[----:B-1----:R-:W-:Y:S02]  /*1240*/  IMAD R29, R2, UR8, R5 ;  /* 0x00000008021d7c24 */ /* 0x002fe4000f8e0205 */
[----:B------:R-:W-:-:S04]  /*1250*/  IMAD.WIDE R2, R3, 0x4, R18 ;  /* 0x0000000403027825 */ /* 0x000fc800078e0212 */
[----:B------:R-:W-:Y:S02]  /*1260*/  IMAD.WIDE R28, R29, 0x4, R20 ;  /* 0x000000041d1c7825 */ /* 0x000fe400078e0214 */
[----:B------:R-:W2:Y:S04]  /*1270*/  LDG.E R2, desc[UR4][R2.64] ;  /* 0x0000000402027981 */ /* 0x000ea8000c1e1900 */
        /* <DEDUP_REMOVED lines=16> */
[----:B------:R-:W-:Y:S05]  /*1380*/  CALL.REL.NOINC `($__internal_1_$__cuda_sm3x_div_rn_noftz_f32_slowpath) ;  /* 0x0000000c00287944 */ /* 0x000fea0003c00000 */
[----:B------:R-:W-:-:S07]  /*1390*/  MOV R2, R0 ;  /* 0x0000000000027202 */ /* 0x000fce0000000f00 */
.L_x_64:
[----:B------:R-:W-:Y:S05]  /*13a0*/  BSYNC.RECONVERGENT B5 ;  /* 0x0000000000057941 */ /* 0x000fea0003800200 */
.L_x_63:
        /* <DEDUP_REMOVED lines=28> */
.L_x_66:
[----:B------:R-:W-:Y:S05]  /*1570*/  BSYNC.RECONVERGENT B5 ;  /* 0x0000000000057941 */ /* 0x000fea0003800200 */
.L_x_65:
        /* <DEDUP_REMOVED lines=16> */
[----:B--2---:R-:W-:-:S04]  /*1680*/  FMUL R27, R24, R27 ;  /* 0x0000001b181b7220 */ /* 0x004fc80000400000 */
[----:B---3--:R-:W-:-:S04]  /*1690*/  FMUL R0, R27, R12 ;  /* 0x0000000c1b007220 */ /* 0x008fc80000400000 */
[----:B------:R-:W0:Y:S01]  /*16a0*/  FCHK P0, R0, RZ ;  /* 0x000000ff00007302 */ /* 0x000e220000000000 */
[----:B------:R-:W-:-:S04]  /*16b0*/  FFMA R12, R3, R0, RZ ;  /* 0x00000000030c7223 */ /* 0x000fc800000000ff */
[----:B------:R-:W-:Y:S01]  /*16c0*/  FFMA R11, -RZ, R12, R0 ;  /* 0x0000000cff0b7223 */ /* 0x000fe20000000100 */
[----:B------:R-:W-:-:S03]  /*16d0*/  FADD R24, R13, R22 ;  /* 0x000000160d187221 */ /* 0x000fc60000000000 */
[----:B------:R-:W-:Y:S01]  /*16e0*/  FFMA R12, R3, R11, R12 ;  /* 0x0000000b030c7223 */ /* 0x000fe2000000000c */
[----:B0-----:R-:W-:Y:S06]  /*16f0*/  @!P0 BRA `(.L_x_68) ;  /* 0x0000000000108947 */ /* 0x001fec0003800000 */
[----:B------:R-:W-:Y:S01]  /*1700*/  HFMA2 R3, -RZ, RZ, 0, 0 ;  /* 0x00000000ff037431 */ /* 0x000fe200000001ff */
[----:B------:R-:W-:-:S07]  /*1710*/  MOV R2, 0x1730 ;  /* 0x0000173000027802 */ /* 0x000fce0000000f00 */
[----:B------:R-:W-:Y:S05]  /*1720*/  CALL.REL.NOINC `($__internal_1_$__cuda_sm3x_div_rn_noftz_f32_slowpath) ;  /* 0x0000000800407944 */ /* 0x000fea0003c00000 */
[----:B------:R-:W-:-:S07]  /*1730*/  IMAD.MOV.U32 R12, RZ, RZ, R0 ;  /* 0x000000ffff0c7224 */ /* 0x000fce00078e0000 */
.L_x_68:
[----:B------:R-:W-:Y:S05]  /*1740*/  BSYNC.RECONVERGENT B5 ;  /* 0x0000000000057941 */ /* 0x000fea0003800200 */
.L_x_67:
[----:B------:R-:W-:Y:S01]  /*1750*/  FADD R22, R23, R12 ;  /* 0x0000000c17167221 */ /* 0x000fe20000000000 */
[----:B------:R-:W-:Y:S01]  /*1760*/  FADD R27, R24, R27 ;  /* 0x0000001b181b7221 */ /* 0x000fe20000000000 */
[----:B------:R-:W-:Y:S01]  /*1770*/  IADD3 R6, PT, PT, R6, 0xc, RZ ;  /* 0x0000000c06067810 */ /* 0x000fe20007ffe0ff */
[----:B------:R-:W-:Y:S06]  /*1780*/  @P2 BRA `(.L_x_69) ;  /* 0xfffffff800182947 */ /* 0x000fec000383ffff */
.L_x_60:
[----:B------:R-:W-:Y:S05]  /*1790*/  BSYNC.RECONVERGENT B4 ;  /* 0x0000000000047941 */ /* 0x000fea0003800200 */
.L_x_59:
        /* <DEDUP_REMOVED lines=36> */
.L_x_73:
[----:B------:R-:W-:Y:S05]  /*19e0*/  BSYNC.RECONVERGENT B5 ;  /* 0x0000000000057941 */ /* 0x000fea0003800200 */
.L_x_72:
        /* <DEDUP_REMOVED lines=31> */
.L_x_75:
[----:B------:R-:W-:Y:S05]  /*1be0*/  BSYNC.RECONVERGENT B5 ;  /* 0x0000000000057941 */ /* 0x000fea0003800200 */
.L_x_74:
[----:B------:R-:W-:Y:S01]  /*1bf0*/  FADD R22, R22, R3 ;  /* 0x0000000316167221 */ /* 0x000fe20000000000 */
[----:B------:R-:W-:Y:S01]  /*1c00*/  FADD R27, R27, R8 ;  /* 0x000000081b1b7221 */ /* 0x000fe20000000000 */
[----:B------:R-:W-:-:S07]  /*1c10*/  IADD3 R6, PT, PT, R6, 0x6, RZ ;  /* 0x0000000606067810 */ /* 0x000fce0007ffe0ff */
.L_x_71:
[----:B------:R-:W-:Y:S05]  /*1c20*/  BSYNC.RECONVERGENT B4 ;  /* 0x0000000000047941 */ /* 0x000fea0003800200 */
.L_x_70:
        /* <DEDUP_REMOVED lines=34> */
.L_x_77:
[----:B------:R-:W-:Y:S05]  /*1e50*/  BSYNC.RECONVERGENT B4 ;  /* 0x0000000000047941 */ /* 0x000fea0003800200 */
.L_x_76:
[----:B------:R-:W-:Y:S01]  /*1e60*/  FADD R22, R22, R3 ;  /* 0x0000000316167221 */ /* 0x000fe20000000000 */
[----:B------:R-:W-:-:S07]  /*1e70*/  FADD R27, R27, R6 ;  /* 0x000000061b1b7221 */ /* 0x000fce0000000000 */
.L_x_58:
[----:B------:R-:W-:Y:S05]  /*1e80*/  BSYNC.RECONVERGENT B0 ;  /* 0x0000000000007941 */ /* 0x000fea0003800200 */
.L_x_47:
[----:B------:R-:W0:Y:S01]  /*1e90*/  MUFU.RCP R0, R27 ;  /* 0x0000001b00007308 */ /* 0x000e220000001000 */
[----:B------:R-:W-:Y:S07]  /*1ea0*/  BSSY.RECONVERGENT B0, `(.L_x_78) ;  /* 0x000000c000007945 */ /* 0x000fee0003800200 */
[----:B------:R-:W1:Y:S01]  /*1eb0*/  FCHK P0, R22, R27 ;  /* 0x0000001b16007302 */ /* 0x000e620000000000 */
[----:B0-----:R-:W-:-:S04]  /*1ec0*/  FFMA R3, R0, -R27, 1 ;  /* 0x3f80000000037423 */ /* 0x001fc8000000081b */
[----:B------:R-:W-:-:S04]  /*1ed0*/  FFMA R3, R0, R3, R0 ;  /* 0x0000000300037223 */ /* 0x000fc80000000000 */
[----:B------:R-:W-:-:S04]  /*1ee0*/  FFMA R7, R3, R22, RZ ;  /* 0x0000001603077223 */ /* 0x000fc800000000ff */
[----:B------:R-:W-:-:S04]  /*1ef0*/  FFMA R0, R7, -R27, R22 ;  /* 0x8000001b07007223 */ /* 0x000fc80000000016 */
[----:B------:R-:W-:Y:S01]  /*1f00*/  FFMA R0, R3, R0, R7 ;  /* 0x0000000003007223 */ /* 0x000fe20000000007 */
[----:B-1----:R-:W-:Y:S06]  /*1f10*/  @!P0 BRA `(.L_x_79) ;  /* 0x0000000000108947 */ /* 0x002fec0003800000 */
[----:B------:R-:W-:Y:S02]  /*1f20*/  MOV R0, R22 ;  /* 0x0000001600007202 */ /* 0x000fe40000000f00 */
[----:B------:R-:W-:Y:S02]  /*1f30*/  MOV R3, R27 ;  /* 0x0000001b00037202 */ /* 0x000fe40000000f00 */
[----:B------:R-:W-:-:S07]  /*1f40*/  MOV R2, 0x1f60 ;  /* 0x00001f6000027802 */ /* 0x000fce0000000f00 */
[----:B------:R-:W-:Y:S05]  /*1f50*/  CALL.REL.NOINC `($__internal_1_$__cuda_sm3x_div_rn_noftz_f32_slowpath) ;  /* 0x0000000000347944 */ /* 0x000fea0003c00000 */
.L_x_79:
[----:B------:R-:W-:Y:S05]  /*1f60*/  BSYNC.RECONVERGENT B0 ;  /* 0x0000000000007941 */ /* 0x000fea0003800200 */
.L_x_78:
[----:B------:R-:W-:-:S07]  /*1f70*/  MOV R7, R0 ;  /* 0x0000000000077202 */ /* 0x000fce0000000f00 */
.L_x_46:
[----:B------:R-:W-:Y:S05]  /*1f80*/  BSYNC.RECONVERGENT B1 ;  /* 0x0000000000017941 */ /* 0x000fea0003800200 */
.L_x_45:
[----:B------:R-:W0:Y:S01]  /*1f90*/  LDC.64 R2, c[0x0][0x398] ;  /* 0x0000e600ff027b82 */ /* 0x000e220000000a00 */
[----:B------:R-:W1:Y:S02]  /*1fa0*/  LDCU UR6, c[0x0][0x3c0] ;  /* 0x00007800ff0677ac */ /* 0x000e640008000800 */
[----:B-1----:R-:W-:-:S05]  /*1fb0*/  IMAD R9, R4, UR6, R5 ;  /* 0x0000000604097c24 */ /* 0x002fca000f8e0205 */
[----:B------:R-:W1:Y:S01]  /*1fc0*/  LDC.64 R4, c[0x0][0x3a8] ;  /* 0x0000ea00ff047b82 */ /* 0x000e620000000a00 */
[----:B0-----:R-:W-:-:S06]  /*1fd0*/  IMAD.WIDE R2, R9, 0x4, R2 ;  /* 0x0000000409027825 */ /* 0x001fcc00078e0202 */
[----:B------:R-:W2:Y:S01]  /*1fe0*/  LDG.E R2, desc[UR4][R2.64] ;  /* 0x0000000402027981 */ /* 0x000ea2000c1e1900 */
[----:B-1----:R-:W-:-:S04]  /*1ff0*/  IMAD.WIDE R4, R9, 0x4, R4 ;  /* 0x0000000409047825 */ /* 0x002fc800078e0204 */
[----:B--2---:R-:W-:-:S05]  /*2000*/  FMUL R7, R2, R7 ;  /* 0x0000000702077220 */ /* 0x004fca0000400000 */
[----:B------:R-:W-:Y:S01]  /*2010*/  STG.E desc[UR4][R4.64], R7 ;  /* 0x0000000704007986 */ /* 0x000fe2000c101904 */
[----:B------:R-:W-:Y:S05]  /*2020*/  EXIT ;  /* 0x000000000000794d */ /* 0x000fea0003800000 */
        .weak           $__internal_1_$__cuda_sm3x_div_rn_noftz_f32_slowpath
        .type           $__internal_1_$__cuda_sm3x_div_rn_noftz_f32_slowpath,@function
        .size           $__internal_1_$__cuda_sm3x_div_rn_noftz_f32_slowpath,(.L_x_140 - $__internal_1_$__cuda_sm3x_div_rn_noftz_f32_slowpath)
$__internal_1_$__cuda_sm3x_div_rn_noftz_f32_slowpath:
        /* <DEDUP_REMOVED lines=36> */
.L_x_81:
        /* <DEDUP_REMOVED lines=51> */
.L_x_88:
[----:B------:R-:W-:-:S04]  /*25a0*/  LOP3.LUT R0, R0, 0x80000000, RZ, 0xc0, !PT ;  /* 0x8000000000007812 */ /* 0x000fc800078ec0ff */
[----:B------:R-:W-:Y:S01]  /*25b0*/  LOP3.LUT R0, R0, 0x7f800000, RZ, 0xfc, !PT ;  /* 0x7f80000000007812 */ /* 0x000fe200078efcff */
[----:B------:R-:W-:Y:S06]  /*25c0*/  BRA `(.L_x_89) ;  /* 0x0000000000047947 */ /* 0x000fec0003800000 */
.L_x_87:
[----:B------:R-:W-:-:S07]  /*25d0*/  LEA R0, R25, R0, 0x17 ;  /* 0x0000000019007211 */ /* 0x000fce00078eb8ff */
.L_x_89:
[----:B------:R-:W-:Y:S05]  /*25e0*/  BSYNC.RECONVERGENT B3 ;  /* 0x0000000000037941 */ /* 0x000fea0003800200 */
.L_x_86:
[----:B------:R-:W-:Y:S05]  /*25f0*/  BRA `(.L_x_90) ;  /* 0x0000000000207947 */ /* 0x000fea0003800000 */
.L_x_85:
[----:B------:R-:W-:-:S04]  /*2600*/  LOP3.LUT R0, R3, 0x80000000, R0, 0x48, !PT ;  /* 0x8000000003007812 */ /* 0x000fc800078e4800 */
[----:B------:R-:W-:Y:S01]  /*2610*/  LOP3.LUT R0, R0, 0x7f800000, RZ, 0xfc, !PT ;  /* 0x7f80000000007812 */ /* 0x000fe200078efcff */
[----:B------:R-:W-:Y:S06]  /*2620*/  BRA `(.L_x_90) ;  /* 0x0000000000147947 */ /* 0x000fec0003800000 */
.L_x_84:
[----:B------:R-:W-:Y:S01]  /*2630*/  LOP3.LUT R0, R3, 0x80000000, R0, 0x48, !PT ;  /* 0x8000000003007812 */ /* 0x000fe200078e4800 */
[----:B------:R-:W-:Y:S06]  /*2640*/  BRA `(.L_x_90) ;  /* 0x00000000000c7947 */ /* 0x000fec0003800000 */
.L_x_83:
[----:B------:R-:W0:Y:S01]  /*2650*/  MUFU.RSQ R0, -QNAN ;  /* 0xffc0000000007908 */ /* 0x000e220000001400 */
[----:B------:R-:W-:Y:S05]  /*2660*/  BRA `(.L_x_90) ;  /* 0x0000000000047947 */ /* 0x000fea0003800000 */
.L_x_82:
[----:B------:R-:W-:-:S07]  /*2670*/  FADD.FTZ R0, R0, R3 ;  /* 0x0000000300007221 */ /* 0x000fce0000010000 */
.L_x_90:
[----:B------:R-:W-:Y:S05]  /*2680*/  BSYNC.RECONVERGENT B2 ;  /* 0x0000000000027941 */ /* 0x000fea0003800200 */
.L_x_80:
[----:B------:R-:W-:-:S04]  /*2690*/  HFMA2 R3, -RZ, RZ, 0, 0 ;  /* 0x00000000ff037431 */ /* 0x000fc800000001ff */
[----:B0-----:R-:W-:Y:S05]  /*26a0*/  RET.REL.NODEC R2 `(_Z13factorBKernelPiPfS0_S0_S0_S0_iiiii) ;  /* 0xffffffd802547950 */ /* 0x001fea0003c3ffff */
.L_x_91:
        /* <DEDUP_REMOVED lines=13> */
.L_x_140:


//--------------------- .text._Z13factorAKernelPiPfS0_S0_S0_S0_iiiii --------------------------
	.section	.text._Z13factorAKernelPiPfS0_S0_S0_S0_iiiii,"ax",@progbits
	.align	128
        .global         _Z13factorAKernelPiPfS0_S0_S0_S0_iiiii
        .type           _Z13factorAKernelPiPfS0_S0_S0_S0_iiiii,@function
        .size           _Z13factorAKernelPiPfS0_S0_S0_S0_iiiii,(.L_x_141 - _Z13factorAKernelPiPfS0_S0_S0_S0_iiiii)
        .other          _Z13factorAKernelPiPfS0_S0_S0_S0_iiiii,@"STO_CUDA_ENTRY STV_DEFAULT"
_Z13factorAKernelPiPfS0_S0_S0_S0_iiiii:
.text._Z13factorAKernelPiPfS0_S0_S0_S0_iiiii:
        /* <DEDUP_REMOVED lines=44> */
.L_x_104:
        /* <DEDUP_REMOVED lines=19> */
.L_x_98:
        /* <DEDUP_REMOVED lines=25> */
[----:B------:R-:W4:Y:S04]  /*0580*/  LDG.E R24, desc[UR4][R10.64] ;  /* 0x000000040a187981 */ /* 0x000f28000c1e1900 */
[----:B------:R-:W4:Y:S01]  /*0590*/  LDG.E R35, desc[UR4][R20.64] ;  /* 0x0000000414237981 */ /* 0x000f22000c1e1900 */
[----:B--2---:R-:W-:-:S04]  /*05a0*/  FMUL R33, R32, R33 ;  /* 0x0000002120217220 */ /* 0x004fc80000400000 */
[----:B---3--:R-:W-:Y:S02]  /*05b0*/  FFMA R32, R33, R34, R12 ;  /* 0x0000002221207223 */ /* 0x008fe4000000000c */
        /* <DEDUP_REMOVED lines=16> */
[----:B----4-:R-:W-:Y:S01]  /*06c0*/  FMUL R33, R12, R24 ;  /* 0x000000180c217220 */ /* 0x010fe20000400000 */
[----:B------:R-:W-:-:S03]  /*06d0*/  IADD3 R24, P1, PT, R10, 0x20, RZ ;  /* 0x000000200a187810 */ /* 0x000fc60007f3e0ff */
[----:B--2---:R-:W-:Y:S01]  /*06e0*/  FFMA R33, R33, R35, R32 ;  /* 0x0000002321217223 */ /* 0x004fe20000000020 */
[----:B------:R-:W-:Y:S01]  /*06f0*/  IADD3.X R35, PT, PT, RZ, R11, RZ, P1, !PT ;  /* 0x0000000bff237210 */ /* 0x000fe20000ffe4ff */
[----:B---3--:R-:W-:-:S04]  /*0700*/  FMUL R34, R3, R34 ;  /* 0x0000002203227220 */ /* 0x008fc80000400000 */
[----:B------:R-:W-:Y:S01]  /*0710*/  FFMA R12, R34, R36, R33 ;  /* 0x00000024220c7223 */ /* 0x000fe20000000021 */
[----:B------:R-:W-:Y:S06]  /*0720*/  @P0 BRA `(.L_x_98) ;  /* 0xfffffffc00300947 */ /* 0x000fec000383ffff */
[----:B------:R-:W-:-:S07]  /*0730*/  MOV R23, R13 ;  /* 0x0000000d00177202 */ /* 0x000fce0000000f00 */
.L_x_97:
        /* <DEDUP_REMOVED lines=41> */
.L_x_100:
        /* <DEDUP_REMOVED lines=19> */
[----:B------:R-:W4:Y:S01]  /*0b00*/  LDG.E R33, desc[UR4][R24.64+0x4] ;  /* 0x0000040418217981 */ /* 0x000f22000c1e1900 */
[----:B---3--:R-:W-:-:S03]  /*0b10*/  IMAD.WIDE R2, R31, 0x4, R2 ;  /* 0x000000041f027825 */ /* 0x008fc600078e0202 */
        /* <DEDUP_REMOVED lines=8> */
.L_x_101:
[----:B------:R-:W-:Y:S05]  /*0ba0*/  @!P1 BRA `(.L_x_99) ;  /* 0x0000000000389947 */ /* 0x000fea0003800000 */
[----:B------:R-:W0:Y:S01]  /*0bb0*/  LDC.64 R2, c[0x0][0x390] ;  /* 0x0000e400ff027b82 */ /* 0x000e220000000a00 */
[-C--:B------:R-:W-:Y:S01]  /*0bc0*/  IADD3 R31, PT, PT, R26, R23.reuse, RZ ;  /* 0x000000171a1f7210 */ /* 0x080fe20007ffe0ff */
[----:B------:R-:W-:Y:S01]  /*0bd0*/  IMAD.IADD R25, R16, 0x1, R23 ;  /* 0x0000000110197824 */ /* 0x000fe200078e0217 */
[----:B------:R-:W-:-:S05]  /*0be0*/  IADD3 R23, PT, PT, R0, R23, RZ ;  /* 0x0000001700177210 */ /* 0x000fca0007ffe0ff */
[----:B------:R-:W1:Y:S08]  /*0bf0*/  LDC.64 R10, c[0x0][0x398] ;  /* 0x0000e600ff0a7b82 */ /* 0x000e700000000a00 */
[----:B------:R-:W2:Y:S01]  /*0c00*/  LDC.64 R20, c[0x0][0x3a0] ;  /* 0x0000e800ff147b82 */ /* 0x000ea20000000a00 */
[----:B0-----:R-:W-:-:S06]  /*0c10*/  IMAD.WIDE.U32 R2, R25, 0x4, R2 ;  /* 0x0000000419027825 */ /* 0x001fcc00078e0002 */
[----:B------:R-:W3:Y:S01]  /*0c20*/  LDG.E R2, desc[UR4][R2.64] ;  /* 0x0000000402027981 */ /* 0x000ee2000c1e1900 */
[----:B-1----:R-:W-:-:S06]  /*0c30*/  IMAD.WIDE R10, R31, 0x4, R10 ;  /* 0x000000041f0a7825 */ /* 0x002fcc00078e020a */
[----:B------:R-:W3:Y:S01]  /*0c40*/  LDG.E R11, desc[UR4][R10.64] ;  /* 0x000000040a0b7981 */ /* 0x000ee2000c1e1900 */
[----:B--2---:R-:W-:-:S06]  /*0c50*/  IMAD.WIDE R20, R23, 0x4, R20 ;  /* 0x0000000417147825 */ /* 0x004fcc00078e0214 */
[----:B------:R-:W2:Y:S01]  /*0c60*/  LDG.E R20, desc[UR4][R20.64] ;  /* 0x0000000414147981 */ /* 0x000ea2000c1e1900 */
[----:B---3--:R-:W-:-:S04]  /*0c70*/  FMUL R23, R2, R11 ;  /* 0x0000000b02177220 */ /* 0x008fc80000400000 */
[----:B--2---:R-:W-:-:S07]  /*0c80*/  FFMA R12, R23, R20, R12 ;  /* 0x00000014170c7223 */ /* 0x004fce000000000c */
.L_x_99:
        /* <DEDUP_REMOVED lines=22> */
[----:B------:R-:W-:Y:S05]  /*0df0*/  CALL.REL.NOINC `($__internal_2_$__cuda_sm3x_div_rn_noftz_f32_slowpath) ;  /* 0x00000010008c7944 */ /* 0x000fea0003c00000 */
[----:B------:R-:W-:-:S07]  /*0e00*/  MOV R11, R0 ;  /* 0x00000000000b7202 */ /* 0x000fce0000000f00 */
.L_x_103:
[----:B------:R-:W-:Y:S05]  /*0e10*/  BSYNC.RECONVERGENT B5 ;  /* 0x0000000000057941 */ /* 0x000fea0003800200 */
.L_x_102:
[----:B------:R-:W-:Y:S01]  /*0e20*/  IADD3 R6, PT, PT, R6, 0x3, RZ ;  /* 0x0000000306067810 */ /* 0x000fe20007ffe0ff */
[----:B------:R-:W-:Y:S01]  /*0e30*/  FADD R22, R11, R22 ;  /* 0x000000160b167221 */ /* 0x000fe20000000000 */
[----:B------:R-:W-:Y:S02]  /*0e40*/  FADD R27, R10, R27 ;  /* 0x0000001b0a1b7221 */ /* 0x000fe40000000000 */
[----:B------:R-:W-:-:S13]  /*0e50*/  ISETP.GE.AND P0, PT, R6, R17, PT ;  /* 0x000000110600720c */ /* 0x000fda0003f06270 */
[----:B------:R-:W-:Y:S05]  /*0e60*/  @!P0 BRA `(.L_x_104) ;  /* 0xfffffff400148947 */ /* 0x000fea000383ffff */
[----:B------:R-:W-:Y:S05]  /*0e70*/  BSYNC.RECONVERGENT B4 ;  /* 0x0000000000047941 */ /* 0x000fea0003800200 */
.L_x_96:
[----:B------:R-:W-:Y:S05]  /*0e80*/  BRA `(.L_x_105) ;  /* 0x0000000c00fc7947 */ /* 0x000fea0003800000 */
.L_x_95:
        /* <DEDUP_REMOVED lines=22> */
.L_x_116:
[----:B--2---:R-:W-:-:S05]  /*0ff0*/  IMAD.WIDE R14, R6, 0x4, R16 ;  /* 0x00000004060e7825 */ /* 0x004fca00078e0210 */
[----:B------:R-:W2:Y:S04]  /*1000*/  LDG.E R23, desc[UR4][R14.64+-0x8] ;  /* 0xfffff8040e177981 */ /* 0x000ea8000c1e1900 */
[----:B------:R-:W3:Y:S04]  /*1010*/  LDG.E R11, desc[UR4][R14.64+-0x4] ;  /* 0xfffffc040e0b7981 */ /* 0x000ee8000c1e1900 */
[----:B------:R-:W4:Y:S01]  /*1020*/  LDG.E R25, desc[UR4][R14.64] ;  /* 0x000000040e197981 */ /* 0x000f22000c1e1900 */
[----:B--2---:R-:W2:Y:S08]  /*1030*/  F2I.TRUNC.NTZ R2, R23 ;  /* 0x0000001700027305 */ /* 0x004eb0000020f100 */
[----:B---3--:R-:W3:Y:S01]  /*1040*/  F2I.TRUNC.NTZ R0, R11 ;  /* 0x0000000b00007305 */ /* 0x008ee2000020f100 */
[----:B--2---:R-:W-:-:S04]  /*1050*/  IMAD R3, R2, UR8, R5 ;  /* 0x0000000802037c24 */ /* 0x004fc8000f8e0205 */
[----:B-1----:R-:W-:-:S04]  /*1060*/  IMAD.WIDE R2, R3, 0x4, R18 ;  /* 0x0000000403027825 */ /* 0x002fc800078e0212 */
[----:B---3--:R-:W-:Y:S02]  /*1070*/  IMAD R13, R0, UR8, R5 ;  /* 0x00000008000d7c24 */ /* 0x008fe4000f8e0205 */
[----:B------:R-:W2:Y:S02]  /*1080*/  LDG.E R2, desc[UR4][R2.64] ;  /* 0x0000000402027981 */ /* 0x000ea4000c1e1900 */
[----:B0-----:R-:W-:-:S06]  /*1090*/  IMAD.WIDE R12, R13, 0x4, R20 ;  /* 0x000000040d0c7825 */ /* 0x001fcc00078e0214 */
        /* <DEDUP_REMOVED lines=17> */
[----:B------:R-:W-:Y:S05]  /*11b0*/  CALL.REL.NOINC `($__internal_2_$__cuda_sm3x_div_rn_noftz_f32_slowpath) ;  /* 0x0000000c009c7944 */ /* 0x000fea0003c00000 */
[----:B------:R-:W-:-:S07]  /*11c0*/  MOV R23, R0 ;  /* 0x0000000000177202 */ /* 0x000fce0000000f00 */
.L_x_109:
[----:B------:R-:W-:Y:S05]  /*11d0*/  BSYNC.RECONVERGENT B5 ;  /* 0x0000000000057941 */ /* 0x000fea0003800200 */
.L_x_108:
        /* <DEDUP_REMOVED lines=26> */
[----:B------:R-:W-:Y:S05]  /*1380*/  CALL.REL.NOINC `($__internal_2_$__cuda_sm3x_div_rn_noftz_f32_slowpath) ;  /* 0x0000000c00287944 */ /* 0x000fea0003c00000 */
[----:B------:R-:W-:-:S07]  /*1390*/  MOV R2, R0 ;  /* 0x0000000000027202 */ /* 0x000fce0000000f00 */
.L_x_111:
[----:B------:R-:W-:Y:S05]  /*13a0*/  BSYNC.RECONVERGENT B5 ;  /* 0x0000000000057941 */ /* 0x000fea0003800200 */
.L_x_110:
        /* <DEDUP_REMOVED lines=28> */
.L_x_113:
[----:B------:R-:W-:Y:S05]  /*1570*/  BSYNC.RECONVERGENT B5 ;  /* 0x0000000000057941 */ /* 0x000fea0003800200 */
.L_x_112:
        /* <DEDUP_REMOVED lines=16> */
[----:B---3--:R-:W-:-:S04]  /*1680*/  FMUL R27, R24, R27 ;  /* 0x0000001b181b7220 */ /* 0x008fc80000400000 */
[----:B--2---:R-:W-:-:S04]  /*1690*/  FMUL R0, R27, R12 ;  /* 0x0000000c1b007220 */ /* 0x004fc80000400000 */
        /* <DEDUP_REMOVED lines=8> */
[----:B------:R-:W-:Y:S05]  /*1720*/  CALL.REL.NOINC `($__internal_2_$__cuda_sm3x_div_rn_noftz_f32_slowpath) ;  /* 0x0000000800407944 */ /* 0x000fea0003c00000 */
[----:B------:R-:W-:-:S07]  /*1730*/  IMAD.MOV.U32 R12, RZ, RZ, R0 ;  /* 0x000000ffff0c7224 */ /* 0x000fce00078e0000 */
.L_x_115:
[----:B------:R-:W-:Y:S05]  /*1740*/  BSYNC.RECONVERGENT B5 ;  /* 0x0000000000057941 */ /* 0x000fea0003800200 */
.L_x_114:
[----:B------:R-:W-:Y:S01]  /*1750*/  FADD R22, R23, R12 ;  /* 0x0000000c17167221 */ /* 0x000fe20000000000 */
[----:B------:R-:W-:Y:S01]  /*1760*/  FADD R27, R24, R27 ;  /* 0x0000001b181b7221 */ /* 0x000fe20000000000 */
[----:B------:R-:W-:Y:S01]  /*1770*/  IADD3 R6, PT, PT, R6, 0xc, RZ ;  /* 0x0000000c06067810 */ /* 0x000fe20007ffe0ff */
[----:B------:R-:W-:Y:S06]  /*1780*/  @P2 BRA `(.L_x_116) ;  /* 0xfffffff800182947 */ /* 0x000fec000383ffff */
.L_x_107:
[----:B------:R-:W-:Y:S05]  /*1790*/  BSYNC.RECONVERGENT B4 ;  /* 0x0000000000047941 */ /* 0x000fea0003800200 */
.L_x_106:
        /* <DEDUP_REMOVED lines=36> */
.L_x_120:
[----:B------:R-:W-:Y:S05]  /*19e0*/  BSYNC.RECONVERGENT B5 ;  /* 0x0000000000057941 */ /* 0x000fea0003800200 */
.L_x_119:
        /* <DEDUP_REMOVED lines=31> */
.L_x_122:
[----:B------:R-:W-:Y:S05]  /*1be0*/  BSYNC.RECONVERGENT B5 ;  /* 0x0000000000057941 */ /* 0x000fea0003800200 */
.L_x_121:
[----:B------:R-:W-:Y:S01]  /*1bf0*/  FADD R22, R22, R3 ;  /* 0x0000000316167221 */ /* 0x000fe20000000000 */
[----:B------:R-:W-:Y:S01]  /*1c00*/  FADD R27, R27, R8 ;  /* 0x000000081b1b7221 */ /* 0x000fe20000000000 */
[----:B------:R-:W-:-:S07]  /*1c10*/  IADD3 R6, PT, PT, R6, 0x6, RZ ;  /* 0x0000000606067810 */ /* 0x000fce0007ffe0ff */
.L_x_118:
[----:B------:R-:W-:Y:S05]  /*1c20*/  BSYNC.RECONVERGENT B4 ;  /* 0x0000000000047941 */ /* 0x000fea0003800200 */
.L_x_117:
        /* <DEDUP_REMOVED lines=34> */
.L_x_124:
[----:B------:R-:W-:Y:S05]  /*1e50*/  BSYNC.RECONVERGENT B4 ;  /* 0x0000000000047941 */ /* 0x000fea0003800200 */
.L_x_123:
[----:B------:R-:W-:Y:S01]  /*1e60*/  FADD R22, R22, R3 ;  /* 0x0000000316167221 */ /* 0x000fe20000000000 */
[----:B------:R-:W-:-:S07]  /*1e70*/  FADD R27, R27, R6 ;  /* 0x000000061b1b7221 */ /* 0x000fce0000000000 */
.L_x_105:
[----:B------:R-:W-:Y:S05]  /*1e80*/  BSYNC.RECONVERGENT B0 ;  /* 0x0000000000007941 */ /* 0x000fea0003800200 */
.L_x_94:
        /* <DEDUP_REMOVED lines=12> */
[----:B------:R-:W-:Y:S05]  /*1f50*/  CALL.REL.NOINC `($__internal_2_$__cuda_sm3x_div_rn_noftz_f32_slowpath) ;  /* 0x0000000000347944 */ /* 0x000fea0003c00000 */
.L_x_126:
[----:B------:R-:W-:Y:S05]  /*1f60*/  BSYNC.RECONVERGENT B0 ;  /* 0x0000000000007941 */ /* 0x000fea0003800200 */
.L_x_125:
[----:B------:R-:W-:-:S07]  /*1f70*/  MOV R7, R0 ;  /* 0x0000000000077202 */ /* 0x000fce0000000f00 */
.L_x_93:
[----:B------:R-:W-:Y:S05]  /*1f80*/  BSYNC.RECONVERGENT B1 ;  /* 0x0000000000017941 */ /* 0x000fea0003800200 */
.L_x_92:
        /* <DEDUP_REMOVED lines=10> */
        .weak           $__internal_2_$__cuda_sm3x_div_rn_noftz_f32_slowpath
        .type           $__internal_2_$__cuda_sm3x_div_rn_noftz_f32_slowpath,@function
        .size           $__internal_2_$__cuda_sm3x_div_rn_noftz_f32_slowpath,(.L_x_141 - $__internal_2_$__cuda_sm3x_div_rn_noftz_f32_slowpath)
$__internal_2_$__cuda_sm3x_div_rn_noftz_f32_slowpath:
        /* <DEDUP_REMOVED lines=36> */
.L_x_128:
        /* <DEDUP_REMOVED lines=51> */
.L_x_135:
[----:B------:R-:W-:-:S04]  /*25a0*/  LOP3.LUT R0, R0, 0x80000000, RZ, 0xc0, !PT ;  /* 0x8000000000007812 */ /* 0x000fc800078ec0ff */
[----:B------:R-:W-:Y:S01]  /*25b0*/  LOP3.LUT R0, R0, 0x7f800000, RZ, 0xfc, !PT ;  /* 0x7f80000000007812 */ /* 0x000fe200078efcff */
[----:B------:R-:W-:Y:S06]  /*25c0*/  BRA `(.L_x_136) ;  /* 0x0000000000047947 */ /* 0x000fec0003800000 */
.L_x_134:
[----:B------:R-:W-:-:S07]  /*25d0*/  LEA R0, R25, R0, 0x17 ;  /* 0x0000000019007211 */ /* 0x000fce00078eb8ff */
.L_x_136:
[----:B------:R-:W-:Y:S05]  /*25e0*/  BSYNC.RECONVERGENT B3 ;  /* 0x0000000000037941 */ /* 0x000fea0003800200 */
.L_x_133:
[----:B------:R-:W-:Y:S05]  /*25f0*/  BRA `(.L_x_137) ;  /* 0x0000000000207947 */ /* 0x000fea0003800000 */
.L_x_132:
[----:B------:R-:W-:-:S04]  /*2600*/  LOP3.LUT R0, R3, 0x80000000, R0, 0x48, !PT ;  /* 0x8000000003007812 */ /* 0x000fc800078e4800 */
[----:B------:R-:W-:Y:S01]  /*2610*/  LOP3.LUT R0, R0, 0x7f800000, RZ, 0xfc, !PT ;  /* 0x7f80000000007812 */ /* 0x000fe200078efcff */
[----:B------:R-:W-:Y:S06]  /*2620*/  BRA `(.L_x_137) ;  /* 0x0000000000147947 */ /* 0x000fec0003800000 */
.L_x_131:
[----:B------:R-:W-:Y:S01]  /*2630*/  LOP3.LUT R0, R3, 0x80000000, R0, 0x48, !PT ;  /* 0x8000000003007812 */ /* 0x000fe200078e4800 */
[----:B------:R-:W-:Y:S06]  /*2640*/  BRA `(.L_x_137) ;  /* 0x00000000000c7947 */ /* 0x000fec0003800000 */
.L_x_130:
[----:B------:R-:W0:Y:S01]  /*2650*/  MUFU.RSQ R0, -QNAN ;  /* 0xffc0000000007908 */ /* 0x000e220000001400 */
[----:B------:R-:W-:Y:S05]  /*2660*/  BRA `(.L_x_137) ;  /* 0x0000000000047947 */ /* 0x000fea0003800000 */
.L_x_129:
[----:B------:R-:W-:-:S07]  /*2670*/  FADD.FTZ R0, R0, R3 ;  /* 0x0000000300007221 */ /* 0x000fce0000010000 */
.L_x_137:
[----:B------:R-:W-:Y:S05]  /*2680*/  BSYNC.RECONVERGENT B2 ;  /* 0x0000000000027941 */ /* 0x000fea0003800200 */
.L_x_127:
[----:B------:R-:W-:-:S04]  /*2690*/  HFMA2 R3, -RZ, RZ, 0, 0 ;  /* 0x00000000ff037431 */ /* 0x000fc800000001ff */
[----:B0-----:R-:W-:Y:S05]  /*26a0*/  RET.REL.NODEC R2 `(_Z13factorAKernelPiPfS0_S0_S0_S0_iiiii) ;  /* 0xffffffd802547950 */ /* 0x001fea0003c3ffff */
.L_x_138:
        /* <DEDUP_REMOVED lines=13> */
.L_x_141:


//--------------------- .nv.shared.reserved.0     --------------------------
	.section	.nv.shared.reserved.0,"aw",@nobits
	.weak		__nv_reservedSMEM_offset_0_alias
	.size		__nv_reservedSMEM_offset_0_alias, 0, 64
	.other		__nv_reservedSMEM_offset_0_alias,@"STO_CUDA_RESERVED_SHARED STV_DEFAULT"
__nv_reservedSMEM_offset_0_alias:
	.zero		0
	.zero		64


//--------------------- .nv.constant0._Z13factorCKernelPiPfS0_S0_S0_S0_iiiii --------------------------
	.section	.nv.constant0._Z13factorCKernelPiPfS0_S0_S0_S0_iiiii,"a",@progbits
	.sectionflags	@""
	.align	4
.nv.constant0._Z13factorCKernelPiPfS0_S0_S0_S0_iiiii:
	.zero		964


//--------------------- .nv.constant0._Z13factorBKernelPiPfS0_S0_S0_S0_iiiii --------------------------
	.section	.nv.constant0._Z13factorBKernelPiPfS0_S0_S0_S0_iiiii,"a",@progbits
	.sectionflags	@""
	.align	4
.nv.constant0._Z13factorBKernelPiPfS0_S0_S0_S0_iiiii:
	.zero		964


//--------------------- .nv.constant0._Z13factorAKernelPiPfS0_S0_S0_S0_iiiii --------------------------
	.section	.nv.constant0._Z13factorAKernelPiPfS0_S0_S0_S0_iiiii,"a",@progbits
	.sectionflags	@""
	.align	4
.nv.constant0._Z13factorAKernelPiPfS0_S0_S0_S0_iiiii:
	.zero		964


//--------------------- SYMBOLS --------------------------

	.type		.nv.reservedSmem.offset0,@object
	.size		.nv.reservedSmem.offset0,0x4
